//
// Generated by NVIDIA NVVM Compiler
//
// Compiler Build ID: CL-36424714
// Cuda compilation tools, release 13.0, V13.0.88
// Based on NVVM 20.0.0
//

.version 9.0
.target sm_100
.address_size 64

	// .globl	_Z10radix_sortILi10EEvPiS0_S0_i

.visible .entry _Z10radix_sortILi10EEvPiS0_S0_i(
	.param .u64 .ptr .align 1 _Z10radix_sortILi10EEvPiS0_S0_i_param_0,
	.param .u64 .ptr .align 1 _Z10radix_sortILi10EEvPiS0_S0_i_param_1,
	.param .u64 .ptr .align 1 _Z10radix_sortILi10EEvPiS0_S0_i_param_2,
	.param .u32 _Z10radix_sortILi10EEvPiS0_S0_i_param_3
)
{
	.reg .pred 	%p<24>;
	.reg .b32 	%r<362>;
	.reg .b64 	%rd<42>;

	ld.param.u64 	%rd9, [_Z10radix_sortILi10EEvPiS0_S0_i_param_0];
	ld.param.u64 	%rd10, [_Z10radix_sortILi10EEvPiS0_S0_i_param_1];
	ld.param.u64 	%rd8, [_Z10radix_sortILi10EEvPiS0_S0_i_param_2];
	ld.param.u32 	%r73, [_Z10radix_sortILi10EEvPiS0_S0_i_param_3];
	cvta.to.global.u64 	%rd1, %rd9;
	cvta.to.global.u64 	%rd2, %rd10;
	mov.u32 	%r74, %ctaid.x;
	mov.u32 	%r75, %tid.x;
	mov.u32 	%r76, %ntid.x;
	mad.lo.s32 	%r1, %r74, %r76, %r75;
	setp.ge.u32 	%p1, %r1, %r73;
	@%p1 bra 	$L__BB0_29;
	cvta.to.global.u64 	%rd11, %rd8;
	mul.wide.u32 	%rd12, %r1, 4;
	add.s64 	%rd13, %rd11, %rd12;
	ld.global.u32 	%r2, [%rd13];
	ld.global.u32 	%r3, [%rd13+4];
	sub.s32 	%r78, %r3, %r2;
	not.b32 	%r79, %r2;
	add.s32 	%r4, %r3, %r79;
	and.b32  	%r5, %r78, 15;
	and.b32  	%r6, %r78, 7;
	and.b32  	%r7, %r78, 3;
	mul.wide.s32 	%rd14, %r3, 4;
	add.s64 	%rd3, %rd1, %rd14;
	mul.wide.s32 	%rd15, %r2, 4;
	add.s64 	%rd4, %rd2, %rd15;
	add.s64 	%rd5, %rd1, %rd15;
	and.b32  	%r80, %r78, -16;
	neg.s32 	%r8, %r80;
	add.s64 	%rd6, %rd1, 32;
	mov.b32 	%r332, 0;
$L__BB0_2:
	setp.le.s32 	%p2, %r3, %r2;
	mov.b32 	%r352, 0;
	mov.u32 	%r353, %r352;
	@%p2 bra 	$L__BB0_16;
	setp.lt.u32 	%p3, %r4, 15;
	mov.b32 	%r353, 0;
	mov.u32 	%r352, %r353;
	mov.u32 	%r341, %r2;
	@%p3 bra 	$L__BB0_6;
	mov.b32 	%r353, 0;
	mov.u32 	%r333, %r8;
	mov.u32 	%r341, %r2;
$L__BB0_5:
	.pragma "nounroll";
	mul.wide.s32 	%rd16, %r341, 4;
	add.s64 	%rd17, %rd6, %rd16;
	ld.global.u32 	%r85, [%rd17+-32];
	shr.u32 	%r86, %r85, %r332;
	and.b32  	%r87, %r86, 1;
	add.s32 	%r88, %r87, %r352;
	xor.b32  	%r89, %r87, 1;
	add.s32 	%r90, %r89, %r353;
	ld.global.u32 	%r91, [%rd17+-28];
	shr.u32 	%r92, %r91, %r332;
	and.b32  	%r93, %r92, 1;
	add.s32 	%r94, %r93, %r88;
	xor.b32  	%r95, %r93, 1;
	add.s32 	%r96, %r95, %r90;
	ld.global.u32 	%r97, [%rd17+-24];
	shr.u32 	%r98, %r97, %r332;
	and.b32  	%r99, %r98, 1;
	add.s32 	%r100, %r99, %r94;
	xor.b32  	%r101, %r99, 1;
	add.s32 	%r102, %r101, %r96;
	ld.global.u32 	%r103, [%rd17+-20];
	shr.u32 	%r104, %r103, %r332;
	and.b32  	%r105, %r104, 1;
	add.s32 	%r106, %r105, %r100;
	xor.b32  	%r107, %r105, 1;
	add.s32 	%r108, %r107, %r102;
	ld.global.u32 	%r109, [%rd17+-16];
	shr.u32 	%r110, %r109, %r332;
	and.b32  	%r111, %r110, 1;
	add.s32 	%r112, %r111, %r106;
	xor.b32  	%r113, %r111, 1;
	add.s32 	%r114, %r113, %r108;
	ld.global.u32 	%r115, [%rd17+-12];
	shr.u32 	%r116, %r115, %r332;
	and.b32  	%r117, %r116, 1;
	add.s32 	%r118, %r117, %r112;
	xor.b32  	%r119, %r117, 1;
	add.s32 	%r120, %r119, %r114;
	ld.global.u32 	%r121, [%rd17+-8];
	shr.u32 	%r122, %r121, %r332;
	and.b32  	%r123, %r122, 1;
	add.s32 	%r124, %r123, %r118;
	xor.b32  	%r125, %r123, 1;
	add.s32 	%r126, %r125, %r120;
	ld.global.u32 	%r127, [%rd17+-4];
	shr.u32 	%r128, %r127, %r332;
	and.b32  	%r129, %r128, 1;
	add.s32 	%r130, %r129, %r124;
	xor.b32  	%r131, %r129, 1;
	add.s32 	%r132, %r131, %r126;
	ld.global.u32 	%r133, [%rd17];
	shr.u32 	%r134, %r133, %r332;
	and.b32  	%r135, %r134, 1;
	add.s32 	%r136, %r135, %r130;
	xor.b32  	%r137, %r135, 1;
	add.s32 	%r138, %r137, %r132;
	ld.global.u32 	%r139, [%rd17+4];
	shr.u32 	%r140, %r139, %r332;
	and.b32  	%r141, %r140, 1;
	add.s32 	%r142, %r141, %r136;
	xor.b32  	%r143, %r141, 1;
	add.s32 	%r144, %r143, %r138;
	ld.global.u32 	%r145, [%rd17+8];
	shr.u32 	%r146, %r145, %r332;
	and.b32  	%r147, %r146, 1;
	add.s32 	%r148, %r147, %r142;
	xor.b32  	%r149, %r147, 1;
	add.s32 	%r150, %r149, %r144;
	ld.global.u32 	%r151, [%rd17+12];
	shr.u32 	%r152, %r151, %r332;
	and.b32  	%r153, %r152, 1;
	add.s32 	%r154, %r153, %r148;
	xor.b32  	%r155, %r153, 1;
	add.s32 	%r156, %r155, %r150;
	ld.global.u32 	%r157, [%rd17+16];
	shr.u32 	%r158, %r157, %r332;
	and.b32  	%r159, %r158, 1;
	add.s32 	%r160, %r159, %r154;
	xor.b32  	%r161, %r159, 1;
	add.s32 	%r162, %r161, %r156;
	ld.global.u32 	%r163, [%rd17+20];
	shr.u32 	%r164, %r163, %r332;
	and.b32  	%r165, %r164, 1;
	add.s32 	%r166, %r165, %r160;
	xor.b32  	%r167, %r165, 1;
	add.s32 	%r168, %r167, %r162;
	ld.global.u32 	%r169, [%rd17+24];
	shr.u32 	%r170, %r169, %r332;
	and.b32  	%r171, %r170, 1;
	add.s32 	%r172, %r171, %r166;
	xor.b32  	%r173, %r171, 1;
	add.s32 	%r174, %r173, %r168;
	ld.global.u32 	%r175, [%rd17+28];
	shr.u32 	%r176, %r175, %r332;
	and.b32  	%r177, %r176, 1;
	add.s32 	%r352, %r177, %r172;
	xor.b32  	%r178, %r177, 1;
	add.s32 	%r353, %r178, %r174;
	add.s32 	%r341, %r341, 16;
	add.s32 	%r333, %r333, 16;
	setp.ne.s32 	%p4, %r333, 0;
	@%p4 bra 	$L__BB0_5;
$L__BB0_6:
	setp.eq.s32 	%p5, %r5, 0;
	@%p5 bra 	$L__BB0_16;
	add.s32 	%r180, %r5, -1;
	setp.lt.u32 	%p6, %r180, 7;
	@%p6 bra 	$L__BB0_9;
	mul.wide.s32 	%rd18, %r341, 4;
	add.s64 	%rd19, %rd1, %rd18;
	ld.global.u32 	%r181, [%rd19];
	shr.u32 	%r182, %r181, %r332;
	and.b32  	%r183, %r182, 1;
	add.s32 	%r184, %r183, %r352;
	xor.b32  	%r185, %r183, 1;
	add.s32 	%r186, %r185, %r353;
	ld.global.u32 	%r187, [%rd19+4];
	shr.u32 	%r188, %r187, %r332;
	and.b32  	%r189, %r188, 1;
	add.s32 	%r190, %r189, %r184;
	xor.b32  	%r191, %r189, 1;
	add.s32 	%r192, %r191, %r186;
	ld.global.u32 	%r193, [%rd19+8];
	shr.u32 	%r194, %r193, %r332;
	and.b32  	%r195, %r194, 1;
	add.s32 	%r196, %r195, %r190;
	xor.b32  	%r197, %r195, 1;
	add.s32 	%r198, %r197, %r192;
	ld.global.u32 	%r199, [%rd19+12];
	shr.u32 	%r200, %r199, %r332;
	and.b32  	%r201, %r200, 1;
	add.s32 	%r202, %r201, %r196;
	xor.b32  	%r203, %r201, 1;
	add.s32 	%r204, %r203, %r198;
	ld.global.u32 	%r205, [%rd19+16];
	shr.u32 	%r206, %r205, %r332;
	and.b32  	%r207, %r206, 1;
	add.s32 	%r208, %r207, %r202;
	xor.b32  	%r209, %r207, 1;
	add.s32 	%r210, %r209, %r204;
	ld.global.u32 	%r211, [%rd19+20];
	shr.u32 	%r212, %r211, %r332;
	and.b32  	%r213, %r212, 1;
	add.s32 	%r214, %r213, %r208;
	xor.b32  	%r215, %r213, 1;
	add.s32 	%r216, %r215, %r210;
	ld.global.u32 	%r217, [%rd19+24];
	shr.u32 	%r218, %r217, %r332;
	and.b32  	%r219, %r218, 1;
	add.s32 	%r220, %r219, %r214;
	xor.b32  	%r221, %r219, 1;
	add.s32 	%r222, %r221, %r216;
	ld.global.u32 	%r223, [%rd19+28];
	shr.u32 	%r224, %r223, %r332;
	and.b32  	%r225, %r224, 1;
	add.s32 	%r352, %r225, %r220;
	xor.b32  	%r226, %r225, 1;
	add.s32 	%r353, %r226, %r222;
	add.s32 	%r341, %r341, 8;
$L__BB0_9:
	setp.eq.s32 	%p7, %r6, 0;
	@%p7 bra 	$L__BB0_16;
	add.s32 	%r228, %r6, -1;
	setp.lt.u32 	%p8, %r228, 3;
	@%p8 bra 	$L__BB0_12;
	mul.wide.s32 	%rd20, %r341, 4;
	add.s64 	%rd21, %rd1, %rd20;
	ld.global.u32 	%r229, [%rd21];
	shr.u32 	%r230, %r229, %r332;
	and.b32  	%r231, %r230, 1;
	add.s32 	%r232, %r231, %r352;
	xor.b32  	%r233, %r231, 1;
	add.s32 	%r234, %r233, %r353;
	ld.global.u32 	%r235, [%rd21+4];
	shr.u32 	%r236, %r235, %r332;
	and.b32  	%r237, %r236, 1;
	add.s32 	%r238, %r237, %r232;
	xor.b32  	%r239, %r237, 1;
	add.s32 	%r240, %r239, %r234;
	ld.global.u32 	%r241, [%rd21+8];
	shr.u32 	%r242, %r241, %r332;
	and.b32  	%r243, %r242, 1;
	add.s32 	%r244, %r243, %r238;
	xor.b32  	%r245, %r243, 1;
	add.s32 	%r246, %r245, %r240;
	ld.global.u32 	%r247, [%rd21+12];
	shr.u32 	%r248, %r247, %r332;
	and.b32  	%r249, %r248, 1;
	add.s32 	%r352, %r249, %r244;
	xor.b32  	%r250, %r249, 1;
	add.s32 	%r353, %r250, %r246;
	add.s32 	%r341, %r341, 4;
$L__BB0_12:
	setp.eq.s32 	%p9, %r7, 0;
	@%p9 bra 	$L__BB0_16;
	setp.eq.s32 	%p10, %r7, 1;
	mul.wide.s32 	%rd22, %r341, 4;
	add.s64 	%rd7, %rd1, %rd22;
	ld.global.u32 	%r251, [%rd7];
	shr.u32 	%r252, %r251, %r332;
	and.b32  	%r253, %r252, 1;
	add.s32 	%r352, %r253, %r352;
	xor.b32  	%r254, %r253, 1;
	add.s32 	%r353, %r254, %r353;
	@%p10 bra 	$L__BB0_16;
	setp.eq.s32 	%p11, %r7, 2;
	ld.global.u32 	%r255, [%rd7+4];
	shr.u32 	%r256, %r255, %r332;
	and.b32  	%r257, %r256, 1;
	add.s32 	%r352, %r257, %r352;
	xor.b32  	%r258, %r257, 1;
	add.s32 	%r353, %r258, %r353;
	@%p11 bra 	$L__BB0_16;
	ld.global.u32 	%r259, [%rd7+8];
	shr.u32 	%r260, %r259, %r332;
	and.b32  	%r261, %r260, 1;
	add.s32 	%r352, %r261, %r352;
	xor.b32  	%r262, %r261, 1;
	add.s32 	%r353, %r262, %r353;
$L__BB0_16:
	setp.le.s32 	%p12, %r3, %r2;
	add.s32 	%r355, %r353, %r352;
	@%p12 bra 	$L__BB0_28;
	setp.eq.s32 	%p13, %r7, 0;
	mov.u32 	%r356, %r3;
	@%p13 bra 	$L__BB0_21;
	add.s32 	%r356, %r3, -1;
	setp.eq.s32 	%p14, %r7, 1;
	ld.global.u32 	%r263, [%rd3+-4];
	shr.u32 	%r264, %r263, %r332;
	and.b32  	%r265, %r264, 1;
	add.s32 	%r266, %r355, -1;
	mad.lo.s32 	%r267, %r265, %r266, %r2;
	xor.b32  	%r268, %r265, 1;
	add.s32 	%r269, %r353, -1;
	mad.lo.s32 	%r270, %r268, %r269, %r267;
	mul.wide.s32 	%rd23, %r270, 4;
	add.s64 	%rd24, %rd2, %rd23;
	st.global.u32 	[%rd24], %r263;
	sub.s32 	%r355, %r355, %r265;
	sub.s32 	%r353, %r353, %r268;
	@%p14 bra 	$L__BB0_21;
	add.s32 	%r356, %r3, -2;
	setp.eq.s32 	%p15, %r7, 2;
	ld.global.u32 	%r271, [%rd3+-8];
	shr.u32 	%r272, %r271, %r332;
	and.b32  	%r273, %r272, 1;
	add.s32 	%r274, %r355, -1;
	mad.lo.s32 	%r275, %r273, %r274, %r2;
	xor.b32  	%r276, %r273, 1;
	add.s32 	%r277, %r353, -1;
	mad.lo.s32 	%r278, %r276, %r277, %r275;
	mul.wide.s32 	%rd25, %r278, 4;
	add.s64 	%rd26, %rd2, %rd25;
	st.global.u32 	[%rd26], %r271;
	sub.s32 	%r355, %r355, %r273;
	sub.s32 	%r353, %r353, %r276;
	@%p15 bra 	$L__BB0_21;
	add.s32 	%r356, %r3, -3;
	ld.global.u32 	%r279, [%rd3+-12];
	shr.u32 	%r280, %r279, %r332;
	and.b32  	%r281, %r280, 1;
	add.s32 	%r282, %r355, -1;
	mad.lo.s32 	%r283, %r281, %r282, %r2;
	xor.b32  	%r284, %r281, 1;
	add.s32 	%r285, %r353, -1;
	mad.lo.s32 	%r286, %r284, %r285, %r283;
	mul.wide.s32 	%rd27, %r286, 4;
	add.s64 	%rd28, %rd2, %rd27;
	st.global.u32 	[%rd28], %r279;
	sub.s32 	%r355, %r355, %r281;
	sub.s32 	%r353, %r353, %r284;
$L__BB0_21:
	setp.lt.u32 	%p16, %r4, 3;
	@%p16 bra 	$L__BB0_22;
	bra.uni 	$L__BB0_30;
$L__BB0_22:
	setp.eq.s32 	%p18, %r7, 0;
	mov.u32 	%r357, %r2;
	@%p18 bra 	$L__BB0_26;
	add.s32 	%r357, %r2, 1;
	setp.eq.s32 	%p19, %r7, 1;
	ld.global.u32 	%r325, [%rd4];
	st.global.u32 	[%rd5], %r325;
	@%p19 bra 	$L__BB0_26;
	add.s32 	%r357, %r2, 2;
	setp.eq.s32 	%p20, %r7, 2;
	ld.global.u32 	%r326, [%rd4+4];
	st.global.u32 	[%rd5+4], %r326;
	@%p20 bra 	$L__BB0_26;
	add.s32 	%r357, %r2, 3;
	ld.global.u32 	%r327, [%rd4+8];
	st.global.u32 	[%rd5+8], %r327;
$L__BB0_26:
	setp.lt.u32 	%p21, %r4, 3;
	@%p21 bra 	$L__BB0_28;
$L__BB0_27:
	mul.wide.s32 	%rd39, %r357, 4;
	add.s64 	%rd40, %rd2, %rd39;
	ld.global.u32 	%r328, [%rd40];
	add.s64 	%rd41, %rd1, %rd39;
	st.global.u32 	[%rd41], %r328;
	ld.global.u32 	%r329, [%rd40+4];
	st.global.u32 	[%rd41+4], %r329;
	ld.global.u32 	%r330, [%rd40+8];
	st.global.u32 	[%rd41+8], %r330;
	ld.global.u32 	%r331, [%rd40+12];
	st.global.u32 	[%rd41+12], %r331;
	add.s32 	%r357, %r357, 4;
	setp.ne.s32 	%p22, %r357, %r3;
	@%p22 bra 	$L__BB0_27;
$L__BB0_28:
	add.s32 	%r332, %r332, 1;
	setp.ne.s32 	%p23, %r332, 10;
	@%p23 bra 	$L__BB0_2;
$L__BB0_29:
	ret;
$L__BB0_30:
	mul.wide.s32 	%rd29, %r356, 4;
	add.s64 	%rd30, %rd1, %rd29;
	ld.global.u32 	%r287, [%rd30+-4];
	shr.u32 	%r288, %r287, %r332;
	and.b32  	%r289, %r288, 1;
	add.s32 	%r290, %r355, -1;
	mad.lo.s32 	%r291, %r289, %r290, %r2;
	xor.b32  	%r292, %r289, 1;
	add.s32 	%r293, %r353, -1;
	mad.lo.s32 	%r294, %r292, %r293, %r291;
	mul.wide.s32 	%rd31, %r294, 4;
	add.s64 	%rd32, %rd2, %rd31;
	st.global.u32 	[%rd32], %r287;
	sub.s32 	%r295, %r355, %r289;
	sub.s32 	%r296, %r353, %r292;
	ld.global.u32 	%r297, [%rd30+-8];
	shr.u32 	%r298, %r297, %r332;
	and.b32  	%r299, %r298, 1;
	add.s32 	%r300, %r295, -1;
	mad.lo.s32 	%r301, %r299, %r300, %r2;
	xor.b32  	%r302, %r299, 1;
	add.s32 	%r303, %r296, -1;
	mad.lo.s32 	%r304, %r302, %r303, %r301;
	mul.wide.s32 	%rd33, %r304, 4;
	add.s64 	%rd34, %rd2, %rd33;
	st.global.u32 	[%rd34], %r297;
	sub.s32 	%r305, %r295, %r299;
	sub.s32 	%r306, %r296, %r302;
	ld.global.u32 	%r307, [%rd30+-12];
	shr.u32 	%r308, %r307, %r332;
	and.b32  	%r309, %r308, 1;
	add.s32 	%r310, %r305, -1;
	mad.lo.s32 	%r311, %r309, %r310, %r2;
	xor.b32  	%r312, %r309, 1;
	add.s32 	%r313, %r306, -1;
	mad.lo.s32 	%r314, %r312, %r313, %r311;
	mul.wide.s32 	%rd35, %r314, 4;
	add.s64 	%rd36, %rd2, %rd35;
	st.global.u32 	[%rd36], %r307;
	sub.s32 	%r315, %r305, %r309;
	sub.s32 	%r316, %r306, %r312;
	add.s32 	%r356, %r356, -4;
	ld.global.u32 	%r317, [%rd30+-16];
	shr.u32 	%r318, %r317, %r332;
	and.b32  	%r319, %r318, 1;
	add.s32 	%r320, %r315, -1;
	mad.lo.s32 	%r321, %r319, %r320, %r2;
	xor.b32  	%r322, %r319, 1;
	add.s32 	%r323, %r316, -1;
	mad.lo.s32 	%r324, %r322, %r323, %r321;
	mul.wide.s32 	%rd37, %r324, 4;
	add.s64 	%rd38, %rd2, %rd37;
	st.global.u32 	[%rd38], %r317;
	sub.s32 	%r355, %r315, %r319;
	sub.s32 	%r353, %r316, %r322;
	setp.gt.s32 	%p17, %r356, %r2;
	@%p17 bra 	$L__BB0_30;
	bra.uni 	$L__BB0_22;

}


// ===== COMPILED SASS (sm_100) =====

	.target	sm_100

	.elftype	@"ET_EXEC"


//--------------------- .note.nv.tkinfo           --------------------------
	.section	.note.nv.tkinfo,"",@"SHT_NOTE"
	.sectionflags	@"SHF_NOTE_NV_TKINFO"
	.tkinfo
        /*0018*/ 	.word	0x00000002
        /*0030*/ 	.string	""
        /*0030*/ 	.string	"ptxas"
        /*0030*/ 	.string	"Cuda compilation tools, release 13.0, V13.0.88"
        /*0030*/ 	.string	"Build cuda_13.0.r13.0/compiler.36424714_0"
        /*0030*/ 	.string	"-arch sm_100 -m 64 "



//--------------------- .note.nv.cuinfo           --------------------------
	.section	.note.nv.cuinfo,"",@"SHT_NOTE"
	.sectionflags	@"SHF_NOTE_NV_CUINFO"
        /*0018*/ 	.short	0x0002
        /*001a*/ 	.short	0x0064
        /*001c*/ 	.short	0x0082
	.zero		2


//--------------------- .nv.info                  --------------------------
	.section	.nv.info,"",@"SHT_CUDA_INFO"
	.align	4


	//----- nvinfo : EIATTR_REGCOUNT
	.align		4
        /*0000*/ 	.byte	0x04, 0x2f
        /*0002*/ 	.short	(.L_1 - .L_0)
	.align		4
.L_0:
        /*0004*/ 	.word	index@(_Z10radix_sortILi10EEvPiS0_S0_i)
        /*0008*/ 	.word	0x00000020


	//----- nvinfo : EIATTR_FRAME_SIZE
	.align		4
.L_1:
        /*000c*/ 	.byte	0x04, 0x11
        /*000e*/ 	.short	(.L_3 - .L_2)
	.align		4
.L_2:
        /*0010*/ 	.word	index@(_Z10radix_sortILi10EEvPiS0_S0_i)
        /*0014*/ 	.word	0x00000000


	//----- nvinfo : EIATTR_MIN_STACK_SIZE
	.align		4
.L_3:
        /*0018*/ 	.byte	0x04, 0x12
        /*001a*/ 	.short	(.L_5 - .L_4)
	.align		4
.L_4:
        /*001c*/ 	.word	index@(_Z10radix_sortILi10EEvPiS0_S0_i)
        /*0020*/ 	.word	0x00000000
.L_5:


//--------------------- .nv.compat                --------------------------
	.section	.nv.compat,"",@"SHT_CUDA_COMPAT_INFO"
	.align	4
        /*0000*/ 	.byte	0x02, 0x09, 0x00, 0x00, 0x02, 0x02, 0x01, 0x00, 0x02, 0x05, 0x05, 0x00, 0x03, 0x07, 0x01, 0x01
        /*0010*/ 	.byte	0x02, 0x03, 0x00, 0x00, 0x02, 0x06, 0x01, 0x00, 0x04, 0x0b, 0x08, 0x00, 0x09, 0x00, 0x00, 0x00
        /*0020*/ 	.byte	0x00, 0x00, 0x00, 0x00


//--------------------- .nv.info._Z10radix_sortILi10EEvPiS0_S0_i --------------------------
	.section	.nv.info._Z10radix_sortILi10EEvPiS0_S0_i,"",@"SHT_CUDA_INFO"
	.sectionflags	@""
	.align	4


	//----- nvinfo : EIATTR_CUDA_API_VERSION
	.align		4
        /*0000*/ 	.byte	0x04, 0x37
        /*0002*/ 	.short	(.L_7 - .L_6)
.L_6:
        /*0004*/ 	.word	0x00000082


	//----- nvinfo : EIATTR_KPARAM_INFO
	.align		4
.L_7:
        /*0008*/ 	.byte	0x04, 0x17
        /*000a*/ 	.short	(.L_9 - .L_8)
.L_8:
        /*000c*/ 	.word	0x00000000
        /*0010*/ 	.short	0x0003
        /*0012*/ 	.short	0x0018
        /*0014*/ 	.byte	0x00, 0xf0, 0x11, 0x00


	//----- nvinfo : EIATTR_KPARAM_INFO
	.align		4
.L_9:
        /*0018*/ 	.byte	0x04, 0x17
        /*001a*/ 	.short	(.L_11 - .L_10)
.L_10:
        /*001c*/ 	.word	0x00000000
        /*0020*/ 	.short	0x0002
        /*0022*/ 	.short	0x0010
        /*0024*/ 	.byte	0x00, 0xf5, 0x21, 0x00


	//----- nvinfo : EIATTR_KPARAM_INFO
	.align		4
.L_11:
        /*0028*/ 	.byte	0x04, 0x17
        /*002a*/ 	.short	(.L_13 - .L_12)
.L_12:
        /*002c*/ 	.word	0x00000000
        /*0030*/ 	.short	0x0001
        /*0032*/ 	.short	0x0008
        /*0034*/ 	.byte	0x00, 0xf5, 0x21, 0x00


	//----- nvinfo : EIATTR_KPARAM_INFO
	.align		4
.L_13:
        /*0038*/ 	.byte	0x04, 0x17
        /*003a*/ 	.short	(.L_15 - .L_14)
.L_14:
        /*003c*/ 	.word	0x00000000
        /*0040*/ 	.short	0x0000
        /*0042*/ 	.short	0x0000
        /*0044*/ 	.byte	0x00, 0xf5, 0x21, 0x00


	//----- nvinfo : EIATTR_SPARSE_MMA_MASK
	.align		4
.L_15:
        /*0048*/ 	.byte	0x03, 0x50
        /*004a*/ 	.short	0x0000


	//----- nvinfo : EIATTR_MAXREG_COUNT
	.align		4
        /*004c*/ 	.byte	0x03, 0x1b
        /*004e*/ 	.short	0x00ff


	//----- nvinfo : EIATTR_MERCURY_ISA_VERSION
	.align		4
        /*0050*/ 	.byte	0x03, 0x5f
        /*0052*/ 	.short	0x0101


	//----- nvinfo : EIATTR_VRC_CTA_INIT_COUNT
	.align		4
        /*0054*/ 	.byte	0x02, 0x4a
	.zero		1
	.zero		1


	//----- nvinfo : EIATTR_EXIT_INSTR_OFFSETS
	.align		4
        /*0058*/ 	.byte	0x04, 0x1c
        /*005a*/ 	.short	(.L_17 - .L_16)


	//   ....[0]....
.L_16:
        /*005c*/ 	.word	0x00000070


	//   ....[1]....
        /*0060*/ 	.word	0x00001810


	//----- nvinfo : EIATTR_CRS_STACK_SIZE
	.align		4
.L_17:
        /*0064*/ 	.byte	0x04, 0x1e
        /*0066*/ 	.short	(.L_19 - .L_18)
.L_18:
        /*0068*/ 	.word	0x00000000


	//----- nvinfo : EIATTR_CBANK_PARAM_SIZE
	.align		4
.L_19:
        /*006c*/ 	.byte	0x03, 0x19
        /*006e*/ 	.short	0x001c


	//----- nvinfo : EIATTR_PARAM_CBANK
	.align		4
        /*0070*/ 	.byte	0x04, 0x0a
        /*0072*/ 	.short	(.L_21 - .L_20)
	.align		4
.L_20:
        /*0074*/ 	.word	index@(.nv.constant0._Z10radix_sortILi10EEvPiS0_S0_i)
        /*0078*/ 	.short	0x0380
        /*007a*/ 	.short	0x001c


	//----- nvinfo : EIATTR_SW_WAR
	.align		4
.L_21:
        /*007c*/ 	.byte	0x04, 0x36
        /*007e*/ 	.short	(.L_23 - .L_22)
.L_22:
        /*0080*/ 	.word	0x00000008
.L_23:


//--------------------- .nv.callgraph             --------------------------
	.section	.nv.callgraph,"",@"SHT_CUDA_CALLGRAPH"
	.align	4
	.sectionentsize	8
	.align		4
        /*0000*/ 	.word	0x00000000
	.align		4
        /*0004*/ 	.word	0xffffffff
	.align		4
        /*0008*/ 	.word	0x00000000
	.align		4
        /*000c*/ 	.word	0xfffffffe
	.align		4
        /*0010*/ 	.word	0x00000000
	.align		4
        /*0014*/ 	.word	0xfffffffd
	.align		4
        /*0018*/ 	.word	0x00000000
	.align		4
        /*001c*/ 	.word	0xfffffffc


//--------------------- .text._Z10radix_sortILi10EEvPiS0_S0_i --------------------------
	.section	.text._Z10radix_sortILi10EEvPiS0_S0_i,"ax",@progbits
	.align	128
        .global         _Z10radix_sortILi10EEvPiS0_S0_i
        .type           _Z10radix_sortILi10EEvPiS0_S0_i,@function
        .size           _Z10radix_sortILi10EEvPiS0_S0_i,(.L_x_21 - _Z10radix_sortILi10EEvPiS0_S0_i)
        .other          _Z10radix_sortILi10EEvPiS0_S0_i,@"STO_CUDA_ENTRY STV_DEFAULT"
_Z10radix_sortILi10EEvPiS0_S0_i:
.text._Z10radix_sortILi10EEvPiS0_S0_i:
[----:B------:R-:W-:Y:S01]  /*0000*/  LDC R1, c[0x0][0x37c] ;  /* 0x0000df00ff017b82 */ /* 0x000fe20000000800 */
[----:B------:R-:W0:Y:S07]  /*0010*/  S2R R3, SR_TID.X ;  /* 0x0000000000037919 */ /* 0x000e2e0000002100 */
[----:B------:R-:W0:Y:S01]  /*0020*/  S2UR UR4, SR_CTAID.X ;  /* 0x00000000000479c3 */ /* 0x000e220000002500 */
[----:B------:R-:W1:Y:S07]  /*0030*/  LDCU UR5, c[0x0][0x398] ;  /* 0x00007300ff0577ac */ /* 0x000e6e0008000800 */
[----:B------:R-:W0:Y:S02]  /*0040*/  LDC R0, c[0x0][0x360] ;  /* 0x0000d800ff007b82 */ /* 0x000e240000000800 */
[----:B0-----:R-:W-:-:S05]  /*0050*/  IMAD R3, R0, UR4, R3 ;  /* 0x0000000400037c24 */ /* 0x001fca000f8e0203 */
[----:B-1----:R-:W-:-:S13]  /*0060*/  ISETP.GE.U32.AND P0, PT, R3, UR5, PT ;  /* 0x0000000503007c0c */ /* 0x002fda000bf06070 */
[----:B------:R-:W-:Y:S05]  /*0070*/  @P0 EXIT ;  /* 0x000000000000094d */ /* 0x000fea0003800000 */
[----:B------:R-:W0:Y:S01]  /*0080*/  LDC.64 R8, c[0x0][0x390] ;  /* 0x0000e400ff087b82 */ /* 0x000e220000000a00 */
[----:B------:R-:W1:Y:S01]  /*0090*/  LDCU.64 UR8, c[0x0][0x358] ;  /* 0x00006b00ff0877ac */ /* 0x000e620008000a00 */
[----:B------:R-:W2:Y:S06]  /*00a0*/  LDCU.64 UR6, c[0x0][0x380] ;  /* 0x00007000ff0677ac */ /* 0x000eac0008000a00 */
[----:B------:R-:W3:Y:S01]  /*00b0*/  LDC.64 R4, c[0x0][0x380] ;  /* 0x0000e000ff047b82 */ /* 0x000ee20000000a00 */
[----:B0-----:R-:W-:-:S07]  /*00c0*/  IMAD.WIDE.U32 R8, R3, 0x4, R8 ;  /* 0x0000000403087825 */ /* 0x001fce00078e0008 */
[----:B------:R-:W0:Y:S01]  /*00d0*/  LDC.64 R2, c[0x0][0x388] ;  /* 0x0000e200ff027b82 */ /* 0x000e220000000a00 */
[----:B-1----:R-:W4:Y:S04]  /*00e0*/  LDG.E R0, desc[UR8][R8.64] ;  /* 0x0000000808007981 */ /* 0x002f28000c1e1900 */
[----:B------:R-:W5:Y:S01]  /*00f0*/  LDG.E R11, desc[UR8][R8.64+0x4] ;  /* 0x00000408080b7981 */ /* 0x000f62000c1e1900 */
[----:B--2---:R-:W-:Y:S01]  /*0100*/  UIADD3 UR5, UP0, UPT, UR6, 0x20, URZ ;  /* 0x0000002006057890 */ /* 0x004fe2000ff1e0ff */
[----:B------:R-:W-:-:S03]  /*0110*/  UMOV UR4, URZ ;  /* 0x000000ff00047c82 */ /* 0x000fc60008000000 */
[----:B------:R-:W-:Y:S01]  /*0120*/  UIADD3.X UR6, UPT, UPT, URZ, UR7, URZ, UP0, !UPT ;  /* 0x00000007ff067290 */ /* 0x000fe200087fe4ff */
[----:B----4-:R-:W-:Y:S01]  /*0130*/  LOP3.LUT R12, RZ, R0, RZ, 0x33, !PT ;  /* 0x00000000ff0c7212 */ /* 0x010fe200078e33ff */
[----:B0-----:R-:W-:-:S04]  /*0140*/  IMAD.WIDE R2, R0, 0x4, R2 ;  /* 0x0000000400027825 */ /* 0x001fc800078e0202 */
[C---:B-----5:R-:W-:Y:S02]  /*0150*/  IMAD.IADD R10, R11.reuse, 0x1, -R0 ;  /* 0x000000010b0a7824 */ /* 0x060fe400078e0a00 */
[----:B---3--:R-:W-:-:S03]  /*0160*/  IMAD.WIDE R6, R11, 0x4, R4 ;  /* 0x000000040b067825 */ /* 0x008fc600078e0204 */
[----:B------:R-:W-:Y:S01]  /*0170*/  LOP3.LUT R13, R10, 0xfffffff0, RZ, 0xc0, !PT ;  /* 0xfffffff00a0d7812 */ /* 0x000fe200078ec0ff */
[----:B------:R-:W-:Y:S01]  /*0180*/  IMAD.WIDE R4, R0, 0x4, R4 ;  /* 0x0000000400047825 */ /* 0x000fe200078e0204 */
[C---:B------:R-:W-:Y:S02]  /*0190*/  LOP3.LUT R20, R10.reuse, 0xf, RZ, 0xc0, !PT ;  /* 0x0000000f0a147812 */ /* 0x040fe400078ec0ff */
[C---:B------:R-:W-:Y:S01]  /*01a0*/  LOP3.LUT R21, R10.reuse, 0x7, RZ, 0xc0, !PT ;  /* 0x000000070a157812 */ /* 0x040fe200078ec0ff */
[----:B------:R-:W-:Y:S01]  /*01b0*/  IMAD.IADD R12, R11, 0x1, R12 ;  /* 0x000000010b0c7824 */ /* 0x000fe200078e020c */
[----:B------:R-:W-:Y:S01]  /*01c0*/  LOP3.LUT R10, R10, 0x3, RZ, 0xc0, !PT ;  /* 0x000000030a0a7812 */ /* 0x000fe200078ec0ff */
[----:B------:R-:W-:-:S07]  /*01d0*/  IMAD.MOV R13, RZ, RZ, -R13 ;  /* 0x000000ffff0d7224 */ /* 0x000fce00078e0a0d */
.L_x_19:
[----:B------:R-:W-:Y:S01]  /*01e0*/  ISETP.GT.AND P0, PT, R11, R0, PT ;  /* 0x000000000b00720c */ /* 0x000fe20003f04270 */
[----:B------:R-:W-:Y:S01]  /*01f0*/  BSSY.RECONVERGENT B0, `(.L_x_0) ;  /* 0x00000ce000007945 */ /* 0x000fe20003800200 */
[----:B------:R-:W-:Y:S02]  /*0200*/  IMAD.MOV.U32 R17, RZ, RZ, RZ ;  /* 0x000000ffff117224 */ /* 0x000fe400078e00ff */
[----:B---3--:R-:W-:-:S09]  /*0210*/  IMAD.MOV.U32 R14, RZ, RZ, RZ ;  /* 0x000000ffff0e7224 */ /* 0x008fd200078e00ff */
[----:B012---:R-:W-:Y:S05]  /*0220*/  @!P0 BRA `(.L_x_1) ;  /* 0x0000000c00288947 */ /* 0x007fea0003800000 */
[----:B------:R-:W-:Y:S01]  /*0230*/  ISETP.GE.U32.AND P2, PT, R12, 0xf, PT ;  /* 0x0000000f0c00780c */ /* 0x000fe20003f46070 */
[----:B------:R-:W-:Y:S01]  /*0240*/  BSSY.RECONVERGENT B1, `(.L_x_2) ;  /* 0x0000060000017945 */ /* 0x000fe20003800200 */
[----:B------:R-:W-:Y:S01]  /*0250*/  ISETP.NE.AND P1, PT, R20, RZ, PT ;  /* 0x000000ff1400720c */ /* 0x000fe20003f25270 */
[----:B------:R-:W-:Y:S02]  /*0260*/  IMAD.MOV.U32 R14, RZ, RZ, RZ ;  /* 0x000000ffff0e7224 */ /* 0x000fe400078e00ff */
[----:B------:R-:W-:Y:S02]  /*0270*/  IMAD.MOV.U32 R17, RZ, RZ, RZ ;  /* 0x000000ffff117224 */ /* 0x000fe400078e00ff */
[----:B------:R-:W-:-:S06]  /*0280*/  IMAD.MOV.U32 R15, RZ, RZ, R0 ;  /* 0x000000ffff0f7224 */ /* 0x000fcc00078e0000 */
[----:B------:R-:W-:Y:S05]  /*0290*/  @!P2 BRA `(.L_x_3) ;  /* 0x000000040068a947 */ /* 0x000fea0003800000 */
[----:B------:R-:W-:Y:S02]  /*02a0*/  IMAD.MOV.U32 R14, RZ, RZ, RZ ;  /* 0x000000ffff0e7224 */ /* 0x000fe400078e00ff */
[----:B------:R-:W-:Y:S02]  /*02b0*/  IMAD.MOV.U32 R16, RZ, RZ, R13 ;  /* 0x000000ffff107224 */ /* 0x000fe400078e000d */
[----:B------:R-:W-:-:S07]  /*02c0*/  IMAD.MOV.U32 R15, RZ, RZ, R0 ;  /* 0x000000ffff0f7224 */ /* 0x000fce00078e0000 */
.L_x_4:
[----:B------:R-:W-:Y:S02]  /*02d0*/  IMAD.U32 R8, RZ, RZ, UR5 ;  /* 0x00000005ff087e24 */ /* 0x000fe4000f8e00ff */
[----:B------:R-:W-:Y:S02]  /*02e0*/  IMAD.U32 R9, RZ, RZ, UR6 ;  /* 0x00000006ff097e24 */ /* 0x000fe4000f8e00ff */
[----:B------:R-:W-:-:S05]  /*02f0*/  IMAD.WIDE R8, R15, 0x4, R8 ;  /* 0x000000040f087825 */ /* 0x000fca00078e0208 */
[----:B------:R-:W2:Y:S04]  /*0300*/  LDG.E R22, desc[UR8][R8.64+-0x20] ;  /* 0xffffe00808167981 */ /* 0x000ea8000c1e1900 */
[----:B------:R-:W3:Y:S04]  /*0310*/  LDG.E R23, desc[UR8][R8.64+-0x1c] ;  /* 0xffffe40808177981 */ /* 0x000ee8000c1e1900 */
[----:B------:R-:W4:Y:S04]  /*0320*/  LDG.E R18, desc[UR8][R8.64+-0x18] ;  /* 0xffffe80808127981 */ /* 0x000f28000c1e1900 */
[----:B------:R-:W5:Y:S01]  /*0330*/  LDG.E R19, desc[UR8][R8.64+-0x14] ;  /* 0xffffec0808137981 */ /* 0x000f62000c1e1900 */
[----:B--2---:R-:W-:-:S02]  /*0340*/  SHF.R.U32.HI R22, RZ, UR4, R22 ;  /* 0x00000004ff167c19 */ /* 0x004fc40008011616 */
[----:B---3--:R-:W-:Y:S02]  /*0350*/  SHF.R.U32.HI R23, RZ, UR4, R23 ;  /* 0x00000004ff177c19 */ /* 0x008fe40008011617 */
[----:B------:R-:W-:Y:S02]  /*0360*/  LOP3.LUT R24, R22, 0x1, RZ, 0xc0, !PT ;  /* 0x0000000116187812 */ /* 0x000fe400078ec0ff */
[----:B------:R-:W-:Y:S01]  /*0370*/  LOP3.LUT R23, R23, 0x1, RZ, 0xc0, !PT ;  /* 0x0000000117177812 */ /* 0x000fe200078ec0ff */
[----:B------:R-:W2:Y:S01]  /*0380*/  LDG.E R22, desc[UR8][R8.64+-0x10] ;  /* 0xfffff00808167981 */ /* 0x000ea2000c1e1900 */
[----:B------:R-:W-:Y:S02]  /*0390*/  LOP3.LUT R25, R24, 0x1, RZ, 0x3c, !PT ;  /* 0x0000000118197812 */ /* 0x000fe400078e3cff */
[C---:B------:R-:W-:Y:S02]  /*03a0*/  IADD3 R17, PT, PT, R23.reuse, R24, R17 ;  /* 0x0000001817117210 */ /* 0x040fe40007ffe011 */
[----:B------:R-:W-:-:S02]  /*03b0*/  LOP3.LUT R24, R23, 0x1, RZ, 0x3c, !PT ;  /* 0x0000000117187812 */ /* 0x000fc400078e3cff */
[----:B------:R-:W3:Y:S02]  /*03c0*/  LDG.E R23, desc[UR8][R8.64+-0xc] ;  /* 0xfffff40808177981 */ /* 0x000ee4000c1e1900 */
[----:B------:R-:W-:Y:S02]  /*03d0*/  IADD3 R14, PT, PT, R24, R25, R14 ;  /* 0x00000019180e7210 */ /* 0x000fe40007ffe00e */
[----:B------:R-:W3:Y:S04]  /*03e0*/  LDG.E R25, desc[UR8][R8.64+-0x8] ;  /* 0xfffff80808197981 */ /* 0x000ee8000c1e1900 */
[----:B------:R-:W3:Y:S01]  /*03f0*/  LDG.E R24, desc[UR8][R8.64+-0x4] ;  /* 0xfffffc0808187981 */ /* 0x000ee2000c1e1900 */
[----:B----4-:R-:W-:Y:S02]  /*0400*/  SHF.R.U32.HI R18, RZ, UR4, R18 ;  /* 0x00000004ff127c19 */ /* 0x010fe40008011612 */
[----:B-----5:R-:W-:-:S02]  /*0410*/  SHF.R.U32.HI R19, RZ, UR4, R19 ;  /* 0x00000004ff137c19 */ /* 0x020fc40008011613 */
[----:B------:R-:W-:Y:S02]  /*0420*/  LOP3.LUT R26, R18, 0x1, RZ, 0xc0, !PT ;  /* 0x00000001121a7812 */ /* 0x000fe400078ec0ff */
[----:B------:R-:W-:Y:S02]  /*0430*/  LOP3.LUT R27, R19, 0x1, RZ, 0xc0, !PT ;  /* 0x00000001131b7812 */ /* 0x000fe400078ec0ff */
[----:B------:R-:W-:Y:S02]  /*0440*/  LOP3.LUT R19, R26, 0x1, RZ, 0x3c, !PT ;  /* 0x000000011a137812 */ /* 0x000fe400078e3cff */
[C---:B------:R-:W-:Y:S02]  /*0450*/  IADD3 R18, PT, PT, R27.reuse, R26, R17 ;  /* 0x0000001a1b127210 */ /* 0x040fe40007ffe011 */
[----:B------:R-:W-:-:S04]  /*0460*/  LOP3.LUT R27, R27, 0x1, RZ, 0x3c, !PT ;  /* 0x000000011b1b7812 */ /* 0x000fc800078e3cff */
[----:B------:R-:W-:Y:S02]  /*0470*/  IADD3 R19, PT, PT, R27, R19, R14 ;  /* 0x000000131b137210 */ /* 0x000fe40007ffe00e */
[----:B------:R-:W4:Y:S01]  /*0480*/  LDG.E R14, desc[UR8][R8.64] ;  /* 0x00000008080e7981 */ /* 0x000f22000c1e1900 */
[----:B--2---:R-:W-:Y:S02]  /*0490*/  SHF.R.U32.HI R22, RZ, UR4, R22 ;  /* 0x00000004ff167c19 */ /* 0x004fe40008011616 */
[----:B---3--:R-:W-:Y:S02]  /*04a0*/  SHF.R.U32.HI R17, RZ, UR4, R23 ;  /* 0x00000004ff117c19 */ /* 0x008fe40008011617 */
[----:B------:R-:W-:Y:S02]  /*04b0*/  LOP3.LUT R23, R22, 0x1, RZ, 0xc0, !PT ;  /* 0x0000000116177812 */ /* 0x000fe400078ec0ff */
[----:B------:R-:W-:Y:S02]  /*04c0*/  SHF.R.U32.HI R25, RZ, UR4, R25 ;  /* 0x00000004ff197c19 */ /* 0x000fe40008011619 */
[----:B------:R-:W-:-:S02]  /*04d0*/  LOP3.LUT R26, R17, 0x1, RZ, 0xc0, !PT ;  /* 0x00000001111a7812 */ /* 0x000fc400078ec0ff */
[----:B------:R-:W-:Y:S01]  /*04e0*/  SHF.R.U32.HI R27, RZ, UR4, R24 ;  /* 0x00000004ff1b7c19 */ /* 0x000fe20008011618 */
[----:B------:R-:W2:Y:S01]  /*04f0*/  LDG.E R17, desc[UR8][R8.64+0x4] ;  /* 0x0000040808117981 */ /* 0x000ea2000c1e1900 */
[----:B------:R-:W-:Y:S02]  /*0500*/  LOP3.LUT R24, R25, 0x1, RZ, 0xc0, !PT ;  /* 0x0000000119187812 */ /* 0x000fe400078ec0ff */
[C---:B------:R-:W-:Y:S02]  /*0510*/  IADD3 R22, PT, PT, R26.reuse, R23, R18 ;  /* 0x000000171a167210 */ /* 0x040fe40007ffe012 */
[----:B------:R-:W-:Y:S02]  /*0520*/  LOP3.LUT R25, R27, 0x1, RZ, 0xc0, !PT ;  /* 0x000000011b197812 */ /* 0x000fe400078ec0ff */
[----:B------:R-:W-:Y:S02]  /*0530*/  LOP3.LUT R18, R23, 0x1, RZ, 0x3c, !PT ;  /* 0x0000000117127812 */ /* 0x000fe400078e3cff */
[----:B------:R-:W-:-:S02]  /*0540*/  LOP3.LUT R26, R26, 0x1, RZ, 0x3c, !PT ;  /* 0x000000011a1a7812 */ /* 0x000fc400078e3cff */
[C---:B------:R-:W-:Y:S02]  /*0550*/  IADD3 R23, PT, PT, R25.reuse, R24, R22 ;  /* 0x0000001819177210 */ /* 0x040fe40007ffe016 */
[----:B------:R-:W-:Y:S01]  /*0560*/  LOP3.LUT R24, R24, 0x1, RZ, 0x3c, !PT ;  /* 0x0000000118187812 */ /* 0x000fe200078e3cff */
[----:B------:R-:W3:Y:S01]  /*0570*/  LDG.E R22, desc[UR8][R8.64+0xc] ;  /* 0x00000c0808167981 */ /* 0x000ee2000c1e1900 */
[----:B------:R-:W-:Y:S02]  /*0580*/  IADD3 R19, PT, PT, R26, R18, R19 ;  /* 0x000000121a137210 */ /* 0x000fe40007ffe013 */
[----:B------:R-:W-:Y:S01]  /*0590*/  LOP3.LUT R27, R25, 0x1, RZ, 0x3c, !PT ;  /* 0x00000001191b7812 */ /* 0x000fe200078e3cff */
[----:B------:R-:W5:Y:S03]  /*05a0*/  LDG.E R18, desc[UR8][R8.64+0x8] ;  /* 0x0000080808127981 */ /* 0x000f66000c1e1900 */
[----:B------:R-:W-:Y:S01]  /*05b0*/  IADD3 R27, PT, PT, R27, R24, R19 ;  /* 0x000000181b1b7210 */ /* 0x000fe20007ffe013 */
[----:B------:R-:W5:Y:S04]  /*05c0*/  LDG.E R25, desc[UR8][R8.64+0x10] ;  /* 0x0000100808197981 */ /* 0x000f68000c1e1900 */
[----:B------:R-:W5:Y:S04]  /*05d0*/  LDG.E R24, desc[UR8][R8.64+0x14] ;  /* 0x0000140808187981 */ /* 0x000f68000c1e1900 */
[----:B------:R-:W5:Y:S04]  /*05e0*/  LDG.E R19, desc[UR8][R8.64+0x18] ;  /* 0x0000180808137981 */ /* 0x000f68000c1e1900 */
[----:B------:R0:W5:Y:S01]  /*05f0*/  LDG.E R26, desc[UR8][R8.64+0x1c] ;  /* 0x00001c08081a7981 */ /* 0x000162000c1e1900 */
[----:B----4-:R-:W-:Y:S01]  /*0600*/  SHF.R.U32.HI R14, RZ, UR4, R14 ;  /* 0x00000004ff0e7c19 */ /* 0x010fe2000801160e */
[----:B------:R-:W-:-:S03]  /*0610*/  VIADD R16, R16, 0x10 ;  /* 0x0000001010107836 */ /* 0x000fc60000000000 */
[----:B------:R-:W-:Y:S02]  /*0620*/  LOP3.LUT R14, R14, 0x1, RZ, 0xc0, !PT ;  /* 0x000000010e0e7812 */ /* 0x000fe400078ec0ff */
[----:B------:R-:W-:Y:S01]  /*0630*/  ISETP.NE.AND P2, PT, R16, RZ, PT ;  /* 0x000000ff1000720c */ /* 0x000fe20003f45270 */
[----:B------:R-:W-:Y:S01]  /*0640*/  VIADD R15, R15, 0x10 ;  /* 0x000000100f0f7836 */ /* 0x000fe20000000000 */
[----:B--2---:R-:W-:-:S04]  /*0650*/  SHF.R.U32.HI R17, RZ, UR4, R17 ;  /* 0x00000004ff117c19 */ /* 0x004fc80008011611 */
[----:B------:R-:W-:-:S04]  /*0660*/  LOP3.LUT R17, R17, 0x1, RZ, 0xc0, !PT ;  /* 0x0000000111117812 */ /* 0x000fc800078ec0ff */
[----:B------:R-:W-:Y:S02]  /*0670*/  IADD3 R23, PT, PT, R17, R14, R23 ;  /* 0x0000000e11177210 */ /* 0x000fe40007ffe017 */
[----:B---3--:R-:W-:Y:S02]  /*0680*/  SHF.R.U32.HI R22, RZ, UR4, R22 ;  /* 0x00000004ff167c19 */ /* 0x008fe40008011616 */
[----:B-----5:R-:W-:Y:S02]  /*0690*/  SHF.R.U32.HI R18, RZ, UR4, R18 ;  /* 0x00000004ff127c19 */ /* 0x020fe40008011612 */
[----:B------:R-:W-:Y:S02]  /*06a0*/  LOP3.LUT R22, R22, 0x1, RZ, 0xc0, !PT ;  /* 0x0000000116167812 */ /* 0x000fe400078ec0ff */
[----:B------:R-:W-:Y:S02]  /*06b0*/  LOP3.LUT R18, R18, 0x1, RZ, 0xc0, !PT ;  /* 0x0000000112127812 */ /* 0x000fe400078ec0ff */
[----:B------:R-:W-:-:S02]  /*06c0*/  SHF.R.U32.HI R25, RZ, UR4, R25 ;  /* 0x00000004ff197c19 */ /* 0x000fc40008011619 */
[----:B------:R-:W-:Y:S02]  /*06d0*/  SHF.R.U32.HI R24, RZ, UR4, R24 ;  /* 0x00000004ff187c19 */ /* 0x000fe40008011618 */
[----:B------:R-:W-:Y:S02]  /*06e0*/  LOP3.LUT R14, R14, 0x1, RZ, 0x3c, !PT ;  /* 0x000000010e0e7812 */ /* 0x000fe400078e3cff */
[----:B------:R-:W-:Y:S02]  /*06f0*/  LOP3.LUT R17, R17, 0x1, RZ, 0x3c, !PT ;  /* 0x0000000111117812 */ /* 0x000fe400078e3cff */
[----:B------:R-:W-:Y:S02]  /*0700*/  IADD3 R23, PT, PT, R22, R18, R23 ;  /* 0x0000001216177210 */ /* 0x000fe40007ffe017 */
[----:B0-----:R-:W-:Y:S02]  /*0710*/  LOP3.LUT R8, R25, 0x1, RZ, 0xc0, !PT ;  /* 0x0000000119087812 */ /* 0x001fe400078ec0ff */
[----:B------:R-:W-:-:S02]  /*0720*/  LOP3.LUT R24, R24, 0x1, RZ, 0xc0, !PT ;  /* 0x0000000118187812 */ /* 0x000fc400078ec0ff */
[----:B------:R-:W-:Y:S02]  /*0730*/  IADD3 R27, PT, PT, R17, R14, R27 ;  /* 0x0000000e111b7210 */ /* 0x000fe40007ffe01b */
[----:B------:R-:W-:Y:S02]  /*0740*/  LOP3.LUT R18, R18, 0x1, RZ, 0x3c, !PT ;  /* 0x0000000112127812 */ /* 0x000fe400078e3cff */
[----:B------:R-:W-:Y:S02]  /*0750*/  LOP3.LUT R22, R22, 0x1, RZ, 0x3c, !PT ;  /* 0x0000000116167812 */ /* 0x000fe400078e3cff */
[----:B------:R-:W-:Y:S02]  /*0760*/  SHF.R.U32.HI R19, RZ, UR4, R19 ;  /* 0x00000004ff137c19 */ /* 0x000fe40008011613 */
[----:B------:R-:W-:Y:S02]  /*0770*/  SHF.R.U32.HI R26, RZ, UR4, R26 ;  /* 0x00000004ff1a7c19 */ /* 0x000fe4000801161a */
[----:B------:R-:W-:-:S02]  /*0780*/  IADD3 R23, PT, PT, R24, R8, R23 ;  /* 0x0000000818177210 */ /* 0x000fc40007ffe017 */
[----:B------:R-:W-:Y:S02]  /*0790*/  IADD3 R18, PT, PT, R22, R18, R27 ;  /* 0x0000001216127210 */ /* 0x000fe40007ffe01b */
[----:B------:R-:W-:Y:S02]  /*07a0*/  LOP3.LUT R9, R8, 0x1, RZ, 0x3c, !PT ;  /* 0x0000000108097812 */ /* 0x000fe400078e3cff */
[----:B------:R-:W-:Y:S02]  /*07b0*/  LOP3.LUT R24, R24, 0x1, RZ, 0x3c, !PT ;  /* 0x0000000118187812 */ /* 0x000fe400078e3cff */
[----:B------:R-:W-:Y:S02]  /*07c0*/  LOP3.LUT R8, R19, 0x1, RZ, 0xc0, !PT ;  /* 0x0000000113087812 */ /* 0x000fe400078ec0ff */
[----:B------:R-:W-:Y:S02]  /*07d0*/  LOP3.LUT R26, R26, 0x1, RZ, 0xc0, !PT ;  /* 0x000000011a1a7812 */ /* 0x000fe400078ec0ff */
[----:B------:R-:W-:-:S02]  /*07e0*/  IADD3 R9, PT, PT, R24, R9, R18 ;  /* 0x0000000918097210 */ /* 0x000fc40007ffe012 */
[----:B------:R-:W-:Y:S02]  /*07f0*/  LOP3.LUT R14, R8, 0x1, RZ, 0x3c, !PT ;  /* 0x00000001080e7812 */ /* 0x000fe400078e3cff */
[C---:B------:R-:W-:Y:S02]  /*0800*/  LOP3.LUT R18, R26.reuse, 0x1, RZ, 0x3c, !PT ;  /* 0x000000011a127812 */ /* 0x040fe400078e3cff */
[----:B------:R-:W-:Y:S02]  /*0810*/  IADD3 R17, PT, PT, R26, R8, R23 ;  /* 0x000000081a117210 */ /* 0x000fe40007ffe017 */
[----:B------:R-:W-:Y:S01]  /*0820*/  IADD3 R14, PT, PT, R18, R14, R9 ;  /* 0x0000000e120e7210 */ /* 0x000fe20007ffe009 */
[----:B------:R-:W-:Y:S06]  /*0830*/  @P2 BRA `(.L_x_4) ;  /* 0xfffffff800a42947 */ /* 0x000fec000383ffff */
.L_x_3:
[----:B------:R-:W-:Y:S05]  /*0840*/  BSYNC.RECONVERGENT B1 ;  /* 0x0000000000017941 */ /* 0x000fea0003800200 */
.L_x_2:
[----:B------:R-:W-:Y:S05]  /*0850*/  @!P1 BRA `(.L_x_1) ;  /* 0x00000004009c9947 */ /* 0x000fea0003800000 */
[----:B------:R-:W-:Y:S01]  /*0860*/  VIADD R8, R20, 0xffffffff ;  /* 0xffffffff14087836 */ /* 0x000fe20000000000 */
[----:B------:R-:W-:Y:S01]  /*0870*/  BSSY.RECONVERGENT B1, `(.L_x_5) ;  /* 0x000002f000017945 */ /* 0x000fe20003800200 */
[----:B------:R-:W-:-:S03]  /*0880*/  ISETP.NE.AND P2, PT, R21, RZ, PT ;  /* 0x000000ff1500720c */ /* 0x000fc60003f45270 */
[----:B------:R-:W-:-:S13]  /*0890*/  ISETP.GE.U32.AND P1, PT, R8, 0x7, PT ;  /* 0x000000070800780c */ /* 0x000fda0003f26070 */
[----:B------:R-:W-:Y:S05]  /*08a0*/  @!P1 BRA `(.L_x_6) ;  /* 0x0000000000ac9947 */ /* 0x000fea0003800000 */
[----:B------:R-:W0:Y:S02]  /*08b0*/  LDC.64 R8, c[0x0][0x380] ;  /* 0x0000e000ff087b82 */ /* 0x000e240000000a00 */
[----:B0-----:R-:W-:-:S05]  /*08c0*/  IMAD.WIDE R8, R15, 0x4, R8 ;  /* 0x000000040f087825 */ /* 0x001fca00078e0208 */
[----:B------:R-:W2:Y:S04]  /*08d0*/  LDG.E R25, desc[UR8][R8.64] ;  /* 0x0000000808197981 */ /* 0x000ea8000c1e1900 */
[----:B------:R-:W3:Y:S04]  /*08e0*/  LDG.E R26, desc[UR8][R8.64+0x4] ;  /* 0x00000408081a7981 */ /* 0x000ee8000c1e1900 */
[----:B------:R-:W4:Y:S04]  /*08f0*/  LDG.E R24, desc[UR8][R8.64+0x8] ;  /* 0x0000080808187981 */ /* 0x000f28000c1e1900 */
[----:B------:R-:W5:Y:S04]  /*0900*/  LDG.E R23, desc[UR8][R8.64+0xc] ;  /* 0x00000c0808177981 */ /* 0x000f68000c1e1900 */
[----:B------:R-:W5:Y:S04]  /*0910*/  LDG.E R19, desc[UR8][R8.64+0x10] ;  /* 0x0000100808137981 */ /* 0x000f68000c1e1900 */
[----:B------:R-:W5:Y:S04]  /*0920*/  LDG.E R18, desc[UR8][R8.64+0x14] ;  /* 0x0000140808127981 */ /* 0x000f68000c1e1900 */
[----:B------:R-:W5:Y:S04]  /*0930*/  LDG.E R16, desc[UR8][R8.64+0x18] ;  /* 0x0000180808107981 */ /* 0x000f68000c1e1900 */
[----:B------:R0:W5:Y:S01]  /*0940*/  LDG.E R22, desc[UR8][R8.64+0x1c] ;  /* 0x00001c0808167981 */ /* 0x000162000c1e1900 */
[----:B------:R-:W-:Y:S01]  /*0950*/  VIADD R15, R15, 0x8 ;  /* 0x000000080f0f7836 */ /* 0x000fe20000000000 */
[----:B--2---:R-:W-:-:S02]  /*0960*/  SHF.R.U32.HI R25, RZ, UR4, R25 ;  /* 0x00000004ff197c19 */ /* 0x004fc40008011619 */
[----:B---3--:R-:W-:Y:S02]  /*0970*/  SHF.R.U32.HI R27, RZ, UR4, R26 ;  /* 0x00000004ff1b7c19 */ /* 0x008fe4000801161a */
[----:B------:R-:W-:Y:S02]  /*0980*/  LOP3.LUT R26, R25, 0x1, RZ, 0xc0, !PT ;  /* 0x00000001191a7812 */ /* 0x000fe400078ec0ff */
[----:B------:R-:W-:Y:S02]  /*0990*/  LOP3.LUT R27, R27, 0x1, RZ, 0xc0, !PT ;  /* 0x000000011b1b7812 */ /* 0x000fe400078ec0ff */
[----:B----4-:R-:W-:Y:S02]  /*09a0*/  SHF.R.U32.HI R24, RZ, UR4, R24 ;  /* 0x00000004ff187c19 */ /* 0x010fe40008011618 */
[----:B-----5:R-:W-:Y:S02]  /*09b0*/  SHF.R.U32.HI R25, RZ, UR4, R23 ;  /* 0x00000004ff197c19 */ /* 0x020fe40008011617 */
[----:B------:R-:W-:-:S02]  /*09c0*/  IADD3 R17, PT, PT, R27, R26, R17 ;  /* 0x0000001a1b117210 */ /* 0x000fc40007ffe011 */
[----:B------:R-:W-:Y:S02]  /*09d0*/  LOP3.LUT R23, R26, 0x1, RZ, 0x3c, !PT ;  /* 0x000000011a177812 */ /* 0x000fe400078e3cff */
[----:B------:R-:W-:Y:S02]  /*09e0*/  LOP3.LUT R27, R27, 0x1, RZ, 0x3c, !PT ;  /* 0x000000011b1b7812 */ /* 0x000fe400078e3cff */
[----:B------:R-:W-:Y:S02]  /*09f0*/  LOP3.LUT R24, R24, 0x1, RZ, 0xc0, !PT ;  /* 0x0000000118187812 */ /* 0x000fe400078ec0ff */
[----:B------:R-:W-:Y:S02]  /*0a00*/  LOP3.LUT R25, R25, 0x1, RZ, 0xc0, !PT ;  /* 0x0000000119197812 */ /* 0x000fe400078ec0ff */
[----:B------:R-:W-:Y:S02]  /*0a10*/  IADD3 R23, PT, PT, R27, R23, R14 ;  /* 0x000000171b177210 */ /* 0x000fe40007ffe00e */
[----:B0-----:R-:W-:-:S02]  /*0a20*/  LOP3.LUT R8, R24, 0x1, RZ, 0x3c, !PT ;  /* 0x0000000118087812 */ /* 0x001fc400078e3cff */
[----:B------:R-:W-:Y:S02]  /*0a30*/  LOP3.LUT R9, R25, 0x1, RZ, 0x3c, !PT ;  /* 0x0000000119097812 */ /* 0x000fe400078e3cff */
[----:B------:R-:W-:Y:S02]  /*0a40*/  SHF.R.U32.HI R19, RZ, UR4, R19 ;  /* 0x00000004ff137c19 */ /* 0x000fe40008011613 */
[----:B------:R-:W-:Y:S02]  /*0a50*/  SHF.R.U32.HI R18, RZ, UR4, R18 ;  /* 0x00000004ff127c19 */ /* 0x000fe40008011612 */
[----:B------:R-:W-:Y:S02]  /*0a60*/  IADD3 R8, PT, PT, R9, R8, R23 ;  /* 0x0000000809087210 */ /* 0x000fe40007ffe017 */
[----:B------:R-:W-:Y:S02]  /*0a70*/  LOP3.LUT R14, R19, 0x1, RZ, 0xc0, !PT ;  /* 0x00000001130e7812 */ /* 0x000fe400078ec0ff */
[----:B------:R-:W-:-:S02]  /*0a80*/  LOP3.LUT R18, R18, 0x1, RZ, 0xc0, !PT ;  /* 0x0000000112127812 */ /* 0x000fc400078ec0ff */
[----:B------:R-:W-:Y:S02]  /*0a90*/  SHF.R.U32.HI R19, RZ, UR4, R16 ;  /* 0x00000004ff137c19 */ /* 0x000fe40008011610 */
[----:B------:R-:W-:Y:S02]  /*0aa0*/  SHF.R.U32.HI R23, RZ, UR4, R22 ;  /* 0x00000004ff177c19 */ /* 0x000fe40008011616 */
[----:B------:R-:W-:Y:S02]  /*0ab0*/  IADD3 R17, PT, PT, R25, R24, R17 ;  /* 0x0000001819117210 */ /* 0x000fe40007ffe011 */
[----:B------:R-:W-:Y:S02]  /*0ac0*/  LOP3.LUT R9, R14, 0x1, RZ, 0x3c, !PT ;  /* 0x000000010e097812 */ /* 0x000fe400078e3cff */
[----:B------:R-:W-:Y:S02]  /*0ad0*/  LOP3.LUT R16, R18, 0x1, RZ, 0x3c, !PT ;  /* 0x0000000112107812 */ /* 0x000fe400078e3cff */
[----:B------:R-:W-:-:S02]  /*0ae0*/  LOP3.LUT R22, R19, 0x1, RZ, 0xc0, !PT ;  /* 0x0000000113167812 */ /* 0x000fc400078ec0ff */
[----:B------:R-:W-:Y:S02]  /*0af0*/  LOP3.LUT R23, R23, 0x1, RZ, 0xc0, !PT ;  /* 0x0000000117177812 */ /* 0x000fe400078ec0ff */
[----:B------:R-:W-:Y:S02]  /*0b00*/  IADD3 R17, PT, PT, R18, R14, R17 ;  /* 0x0000000e12117210 */ /* 0x000fe40007ffe011 */
[----:B------:R-:W-:Y:S02]  /*0b10*/  IADD3 R8, PT, PT, R16, R9, R8 ;  /* 0x0000000910087210 */ /* 0x000fe40007ffe008 */
[----:B------:R-:W-:Y:S02]  /*0b20*/  LOP3.LUT R9, R22, 0x1, RZ, 0x3c, !PT ;  /* 0x0000000116097812 */ /* 0x000fe400078e3cff */
[C---:B------:R-:W-:Y:S02]  /*0b30*/  LOP3.LUT R14, R23.reuse, 0x1, RZ, 0x3c, !PT ;  /* 0x00000001170e7812 */ /* 0x040fe400078e3cff */
[----:B------:R-:W-:-:S02]  /*0b40*/  IADD3 R17, PT, PT, R23, R22, R17 ;  /* 0x0000001617117210 */ /* 0x000fc40007ffe011 */
[----:B------:R-:W-:-:S07]  /*0b50*/  IADD3 R14, PT, PT, R14, R9, R8 ;  /* 0x000000090e0e7210 */ /* 0x000fce0007ffe008 */
.L_x_6:
[----:B------:R-:W-:Y:S05]  /*0b60*/  BSYNC.RECONVERGENT B1 ;  /* 0x0000000000017941 */ /* 0x000fea0003800200 */
.L_x_5:
        /* <DEDUP_REMOVED lines=11> */
[----:B------:R-:W5:Y:S01]  /*0c20*/  LDG.E R22, desc[UR8][R8.64+0xc] ;  /* 0x00000c0808167981 */ /* 0x000f62000c1e1900 */
[----:B------:R-:W-:Y:S01]  /*0c30*/  VIADD R15, R15, 0x4 ;  /* 0x000000040f0f7836 */ /* 0x000fe20000000000 */
[----:B--2---:R-:W-:-:S02]  /*0c40*/  SHF.R.U32.HI R16, RZ, UR4, R16 ;  /* 0x00000004ff107c19 */ /* 0x004fc40008011610 */
[----:B---3--:R-:W-:Y:S02]  /*0c50*/  SHF.R.U32.HI R18, RZ, UR4, R18 ;  /* 0x00000004ff127c19 */ /* 0x008fe40008011612 */
[----:B------:R-:W-:Y:S02]  /*0c60*/  LOP3.LUT R16, R16, 0x1, RZ, 0xc0, !PT ;  /* 0x0000000110107812 */ /* 0x000fe400078ec0ff */
[----:B------:R-:W-:Y:S02]  /*0c70*/  LOP3.LUT R18, R18, 0x1, RZ, 0xc0, !PT ;  /* 0x0000000112127812 */ /* 0x000fe400078ec0ff */
[----:B----4-:R-:W-:Y:S02]  /*0c80*/  SHF.R.U32.HI R23, RZ, UR4, R19 ;  /* 0x00000004ff177c19 */ /* 0x010fe40008011613 */
[----:B-----5:R-:W-:Y:S02]  /*0c90*/  SHF.R.U32.HI R25, RZ, UR4, R22 ;  /* 0x00000004ff197c19 */ /* 0x020fe40008011616 */
[----:B------:R-:W-:-:S02]  /*0ca0*/  LOP3.LUT R19, R16, 0x1, RZ, 0x3c, !PT ;  /* 0x0000000110137812 */ /* 0x000fc400078e3cff */
[C---:B------:R-:W-:Y:S02]  /*0cb0*/  LOP3.LUT R22, R18.reuse, 0x1, RZ, 0x3c, !PT ;  /* 0x0000000112167812 */ /* 0x040fe400078e3cff */
[----:B------:R-:W-:Y:S02]  /*0cc0*/  LOP3.LUT R24, R23, 0x1, RZ, 0xc0, !PT ;  /* 0x0000000117187812 */ /* 0x000fe400078ec0ff */
[----:B------:R-:W-:Y:S02]  /*0cd0*/  LOP3.LUT R25, R25, 0x1, RZ, 0xc0, !PT ;  /* 0x0000000119197812 */ /* 0x000fe400078ec0ff */
[----:B------:R-:W-:Y:S02]  /*0ce0*/  IADD3 R17, PT, PT, R18, R16, R17 ;  /* 0x0000001012117210 */ /* 0x000fe40007ffe011 */
[----:B------:R-:W-:Y:S02]  /*0cf0*/  IADD3 R14, PT, PT, R22, R19, R14 ;  /* 0x00000013160e7210 */ /* 0x000fe40007ffe00e */
[----:B------:R-:W-:-:S02]  /*0d00*/  LOP3.LUT R9, R24, 0x1, RZ, 0x3c, !PT ;  /* 0x0000000118097812 */ /* 0x000fc400078e3cff */
[C---:B------:R-:W-:Y:S02]  /*0d10*/  LOP3.LUT R8, R25.reuse, 0x1, RZ, 0x3c, !PT ;  /* 0x0000000119087812 */ /* 0x040fe400078e3cff */
[----:B------:R-:W-:Y:S02]  /*0d20*/  IADD3 R17, PT, PT, R25, R24, R17 ;  /* 0x0000001819117210 */ /* 0x000fe40007ffe011 */
[----:B------:R-:W-:-:S07]  /*0d30*/  IADD3 R14, PT, PT, R8, R9, R14 ;  /* 0x00000009080e7210 */ /* 0x000fce0007ffe00e */
.L_x_8:
[----:B------:R-:W-:Y:S05]  /*0d40*/  BSYNC.RECONVERGENT B1 ;  /* 0x0000000000017941 */ /* 0x000fea0003800200 */
.L_x_7:
[----:B------:R-:W-:Y:S05]  /*0d50*/  @!P2 BRA `(.L_x_1) ;  /* 0x00000000005ca947 */ /* 0x000fea0003800000 */
[----:B------:R-:W0:Y:S02]  /*0d60*/  LDC.64 R8, c[0x0][0x380] ;  /* 0x0000e000ff087b82 */ /* 0x000e240000000a00 */
[----:B0-----:R-:W-:-:S05]  /*0d70*/  IMAD.WIDE R8, R15, 0x4, R8 ;  /* 0x000000040f087825 */ /* 0x001fca00078e0208 */
[----:B------:R-:W2:Y:S01]  /*0d80*/  LDG.E R15, desc[UR8][R8.64] ;  /* 0x00000008080f7981 */ /* 0x000ea2000c1e1900 */
[----:B------:R-:W-:Y:S02]  /*0d90*/  ISETP.NE.AND P1, PT, R10, 0x1, PT ;  /* 0x000000010a00780c */ /* 0x000fe40003f25270 */
[----:B--2---:R-:W-:-:S04]  /*0da0*/  SHF.R.U32.HI R15, RZ, UR4, R15 ;  /* 0x00000004ff0f7c19 */ /* 0x004fc8000801160f */
[----:B------:R-:W-:-:S04]  /*0db0*/  LOP3.LUT R16, R15, 0x1, RZ, 0xc0, !PT ;  /* 0x000000010f107812 */ /* 0x000fc800078ec0ff */
[----:B------:R-:W-:Y:S01]  /*0dc0*/  LOP3.LUT R15, R16, 0x1, RZ, 0x3c, !PT ;  /* 0x00000001100f7812 */ /* 0x000fe200078e3cff */
[----:B------:R-:W-:-:S04]  /*0dd0*/  IMAD.IADD R17, R17, 0x1, R16 ;  /* 0x0000000111117824 */ /* 0x000fc800078e0210 */
[----:B------:R-:W-:Y:S01]  /*0de0*/  IMAD.IADD R14, R14, 0x1, R15 ;  /* 0x000000010e0e7824 */ /* 0x000fe200078e020f */
[----:B------:R-:W-:Y:S06]  /*0df0*/  @!P1 BRA `(.L_x_1) ;  /* 0x0000000000349947 */ /* 0x000fec0003800000 */
[----:B------:R-:W-:Y:S01]  /*0e00*/  ISETP.NE.AND P1, PT, R10, 0x2, PT ;  /* 0x000000020a00780c */ /* 0x000fe20003f25270 */
[----:B------:R-:W2:-:S12]  /*0e10*/  LDG.E R15, desc[UR8][R8.64+0x4] ;  /* 0x00000408080f7981 */ /* 0x000e98000c1e1900 */
[----:B------:R-:W3:Y:S01]  /*0e20*/  @P1 LDG.E R18, desc[UR8][R8.64+0x8] ;  /* 0x0000080808121981 */ /* 0x000ee2000c1e1900 */
[----:B--2---:R-:W-:-:S04]  /*0e30*/  SHF.R.U32.HI R15, RZ, UR4, R15 ;  /* 0x00000004ff0f7c19 */ /* 0x004fc8000801160f */
[----:B------:R-:W-:-:S04]  /*0e40*/  LOP3.LUT R16, R15, 0x1, RZ, 0xc0, !PT ;  /* 0x000000010f107812 */ /* 0x000fc800078ec0ff */
[----:B------:R-:W-:Y:S01]  /*0e50*/  LOP3.LUT R15, R16, 0x1, RZ, 0x3c, !PT ;  /* 0x00000001100f7812 */ /* 0x000fe200078e3cff */
[----:B------:R-:W-:Y:S01]  /*0e60*/  IMAD.IADD R17, R17, 0x1, R16 ;  /* 0x0000000111117824 */ /* 0x000fe200078e0210 */
[----:B---3--:R-:W-:-:S03]  /*0e70*/  @P1 SHF.R.U32.HI R18, RZ, UR4, R18 ;  /* 0x00000004ff121c19 */ /* 0x008fc60008011612 */
[----:B------:R-:W-:Y:S01]  /*0e80*/  IMAD.IADD R14, R14, 0x1, R15 ;  /* 0x000000010e0e7824 */ /* 0x000fe200078e020f */
[----:B------:R-:W-:-:S04]  /*0e90*/  @P1 LOP3.LUT R18, R18, 0x1, RZ, 0xc0, !PT ;  /* 0x0000000112121812 */ /* 0x000fc800078ec0ff */
[----:B------:R-:W-:Y:S01]  /*0ea0*/  @P1 LOP3.LUT R15, R18, 0x1, RZ, 0x3c, !PT ;  /* 0x00000001120f1812 */ /* 0x000fe200078e3cff */
[----:B------:R-:W-:-:S04]  /*0eb0*/  @P1 IMAD.IADD R17, R17, 0x1, R18 ;  /* 0x0000000111111824 */ /* 0x000fc800078e0212 */
[----:B------:R-:W-:-:S07]  /*0ec0*/  @P1 IMAD.IADD R14, R14, 0x1, R15 ;  /* 0x000000010e0e1824 */ /* 0x000fce00078e020f */
.L_x_1:
[----:B------:R-:W-:Y:S05]  /*0ed0*/  BSYNC.RECONVERGENT B0 ;  /* 0x0000000000007941 */ /* 0x000fea0003800200 */
.L_x_0:
[----:B------:R-:W-:Y:S04]  /*0ee0*/  BSSY.RECONVERGENT B0, `(.L_x_9) ;  /* 0x000008f000007945 */ /* 0x000fe80003800200 */
[----:B------:R-:W-:Y:S05]  /*0ef0*/  @!P0 BRA `(.L_x_10) ;  /* 0x0000000800348947 */ /* 0x000fea0003800000 */
[----:B------:R-:W-:Y:S01]  /*0f00*/  ISETP.NE.AND P0, PT, R10, RZ, PT ;  /* 0x000000ff0a00720c */ /* 0x000fe20003f05270 */
[----:B------:R-:W-:Y:S01]  /*0f10*/  BSSY.RECONVERGENT B1, `(.L_x_11) ;  /* 0x0000030000017945 */ /* 0x000fe20003800200 */
[----:B------:R-:W-:Y:S02]  /*0f20*/  IMAD.IADD R15, R14, 0x1, R17 ;  /* 0x000000010e0f7824 */ /* 0x000fe400078e0211 */
[----:B------:R-:W-:-:S09]  /*0f30*/  IMAD.MOV.U32 R23, RZ, RZ, R11 ;  /* 0x000000ffff177224 */ /* 0x000fd200078e000b */
[----:B------:R-:W-:Y:S05]  /*0f40*/  @!P0 BRA `(.L_x_12) ;  /* 0x0000000000b08947 */ /* 0x000fea0003800000 */
[----:B------:R-:W2:Y:S01]  /*0f50*/  LDG.E R19, desc[UR8][R6.64+-0x4] ;  /* 0xfffffc0806137981 */ /* 0x000ea2000c1e1900 */
[----:B------:R-:W0:Y:S01]  /*0f60*/  LDC.64 R8, c[0x0][0x388] ;  /* 0x0000e200ff087b82 */ /* 0x000e220000000a00 */
[----:B------:R-:W-:Y:S01]  /*0f70*/  VIADD R17, R15, 0xffffffff ;  /* 0xffffffff0f117836 */ /* 0x000fe20000000000 */
[----:B------:R-:W-:Y:S01]  /*0f80*/  ISETP.NE.AND P1, PT, R10, 0x1, PT ;  /* 0x000000010a00780c */ /* 0x000fe20003f25270 */
[----:B------:R-:W-:Y:S01]  /*0f90*/  VIADD R23, R11, 0xffffffff ;  /* 0xffffffff0b177836 */ /* 0x000fe20000000000 */
[----:B--2---:R-:W-:-:S04]  /*0fa0*/  SHF.R.U32.HI R16, RZ, UR4, R19 ;  /* 0x00000004ff107c19 */ /* 0x004fc80008011613 */
[----:B------:R-:W-:Y:S01]  /*0fb0*/  LOP3.LUT R18, R16, 0x1, RZ, 0xc0, !PT ;  /* 0x0000000110127812 */ /* 0x000fe200078ec0ff */
[----:B------:R-:W-:-:S03]  /*0fc0*/  VIADD R16, R14, 0xffffffff ;  /* 0xffffffff0e107836 */ /* 0x000fc60000000000 */
[C---:B------:R-:W-:Y:S01]  /*0fd0*/  LOP3.LUT R22, R18.reuse, 0x1, RZ, 0x3c, !PT ;  /* 0x0000000112167812 */ /* 0x040fe200078e3cff */
[----:B------:R-:W-:Y:S02]  /*0fe0*/  IMAD R17, R18, R17, R0 ;  /* 0x0000001112117224 */ /* 0x000fe400078e0200 */
[----:B------:R-:W-:Y:S02]  /*0ff0*/  IMAD.IADD R15, R15, 0x1, -R18 ;  /* 0x000000010f0f7824 */ /* 0x000fe400078e0a12 */
[----:B------:R-:W-:Y:S02]  /*1000*/  IMAD R17, R22, R16, R17 ;  /* 0x0000001016117224 */ /* 0x000fe400078e0211 */
[----:B------:R-:W-:Y:S02]  /*1010*/  IMAD.IADD R14, R14, 0x1, -R22 ;  /* 0x000000010e0e7824 */ /* 0x000fe400078e0a16 */
[----:B0-----:R-:W-:-:S05]  /*1020*/  IMAD.WIDE R16, R17, 0x4, R8 ;  /* 0x0000000411107825 */ /* 0x001fca00078e0208 */
[----:B------:R0:W-:Y:S01]  /*1030*/  STG.E desc[UR8][R16.64], R19 ;  /* 0x0000001310007986 */ /* 0x0001e2000c101908 */
[----:B------:R-:W-:Y:S05]  /*1040*/  @!P1 BRA `(.L_x_12) ;  /* 0x0000000000709947 */ /* 0x000fea0003800000 */
[----:B0-----:R-:W2:Y:S01]  /*1050*/  LDG.E R19, desc[UR8][R6.64+-0x8] ;  /* 0xfffff80806137981 */ /* 0x001ea2000c1e1900 */
[----:B------:R-:W-:Y:S01]  /*1060*/  VIADD R17, R15, 0xffffffff ;  /* 0xffffffff0f117836 */ /* 0x000fe20000000000 */
[----:B------:R-:W-:Y:S01]  /*1070*/  ISETP.NE.AND P1, PT, R10, 0x2, PT ;  /* 0x000000020a00780c */ /* 0x000fe20003f25270 */
[----:B------:R-:W-:Y:S01]  /*1080*/  VIADD R22, R14, 0xffffffff ;  /* 0xffffffff0e167836 */ /* 0x000fe20000000000 */
[----:B--2---:R-:W-:-:S04]  /*1090*/  SHF.R.U32.HI R16, RZ, UR4, R19 ;  /* 0x00000004ff107c19 */ /* 0x004fc80008011613 */
[----:B------:R-:W-:-:S04]  /*10a0*/  LOP3.LUT R18, R16, 0x1, RZ, 0xc0, !PT ;  /* 0x0000000110127812 */ /* 0x000fc800078ec0ff */
[----:B------:R-:W-:Y:S01]  /*10b0*/  LOP3.LUT R23, R18, 0x1, RZ, 0x3c, !PT ;  /* 0x0000000112177812 */ /* 0x000fe200078e3cff */
[----:B------:R-:W-:Y:S02]  /*10c0*/  IMAD R16, R17, R18, R0 ;  /* 0x0000001211107224 */ /* 0x000fe400078e0200 */
[----:B------:R-:W-:Y:S02]  /*10d0*/  IMAD.IADD R15, R15, 0x1, -R18 ;  /* 0x000000010f0f7824 */ /* 0x000fe400078e0a12 */
[----:B------:R-:W-:Y:S02]  /*10e0*/  IMAD R17, R22, R23, R16 ;  /* 0x0000001716117224 */ /* 0x000fe400078e0210 */
[----:B------:R-:W-:Y:S02]  /*10f0*/  IMAD.IADD R14, R14, 0x1, -R23 ;  /* 0x000000010e0e7824 */ /* 0x000fe400078e0a17 */
[----:B------:R-:W-:-:S04]  /*1100*/  IMAD.WIDE R16, R17, 0x4, R8 ;  /* 0x0000000411107825 */ /* 0x000fc800078e0208 */
[----:B------:R-:W-:Y:S01]  /*1110*/  VIADD R23, R11, 0xfffffffe ;  /* 0xfffffffe0b177836 */ /* 0x000fe20000000000 */
[----:B------:R1:W-:Y:S01]  /*1120*/  STG.E desc[UR8][R16.64], R19 ;  /* 0x0000001310007986 */ /* 0x0003e2000c101908 */
[----:B------:R-:W-:Y:S05]  /*1130*/  @!P1 BRA `(.L_x_12) ;  /* 0x0000000000349947 */ /* 0x000fea0003800000 */
[----:B-1----:R-:W2:Y:S01]  /*1140*/  LDG.E R17, desc[UR8][R6.64+-0xc] ;  /* 0xfffff40806117981 */ /* 0x002ea2000c1e1900 */
[----:B------:R-:W-:Y:S02]  /*1150*/  VIADD R23, R15, 0xffffffff ;  /* 0xffffffff0f177836 */ /* 0x000fe40000000000 */
        /* <DEDUP_REMOVED lines=10> */
[----:B------:R2:W-:Y:S06]  /*1200*/  STG.E desc[UR8][R8.64], R17 ;  /* 0x0000001108007986 */ /* 0x0005ec000c101908 */
.L_x_12:
[----:B------:R-:W-:Y:S05]  /*1210*/  BSYNC.RECONVERGENT B1 ;  /* 0x0000000000017941 */ /* 0x000fea0003800200 */
.L_x_11:
[----:B------:R-:W-:Y:S01]  /*1220*/  ISETP.GE.U32.AND P1, PT, R12, 0x3, PT ;  /* 0x000000030c00780c */ /* 0x000fe20003f26070 */
[----:B------:R-:W-:-:S12]  /*1230*/  BSSY.RECONVERGENT B1, `(.L_x_13) ;  /* 0x0000038000017945 */ /* 0x000fd80003800200 */
[----:B------:R-:W-:Y:S05]  /*1240*/  @!P1 BRA `(.L_x_14) ;  /* 0x0000000000d89947 */ /* 0x000fea0003800000 */
.L_x_15:
[----:B--23--:R-:W2:Y:S08]  /*1250*/  LDC.64 R8, c[0x0][0x380] ;  /* 0x0000e000ff087b82 */ /* 0x00ceb00000000a00 */
[----:B01----:R-:W0:Y:S01]  /*1260*/  LDC.64 R16, c[0x0][0x388] ;  /* 0x0000e200ff107b82 */ /* 0x003e220000000a00 */
[----:B--2---:R-:W-:-:S05]  /*1270*/  IMAD.WIDE R8, R23, 0x4, R8 ;  /* 0x0000000417087825 */ /* 0x004fca00078e0208 */
[----:B------:R-:W2:Y:S01]  /*1280*/  LDG.E R27, desc[UR8][R8.64+-0x4] ;  /* 0xfffffc08081b7981 */ /* 0x000ea2000c1e1900 */
[----:B------:R-:W-:Y:S02]  /*1290*/  VIADD R19, R15, 0xffffffff ;  /* 0xffffffff0f137836 */ /* 0x000fe40000000000 */
[----:B------:R-:W-:Y:S01]  /*12a0*/  VIADD R24, R14, 0xffffffff ;  /* 0xffffffff0e187836 */ /* 0x000fe20000000000 */
[----:B--2---:R-:W-:-:S04]  /*12b0*/  SHF.R.U32.HI R22, RZ, UR4, R27 ;  /* 0x00000004ff167c19 */ /* 0x004fc8000801161b */
[----:B------:R-:W-:-:S04]  /*12c0*/  LOP3.LUT R22, R22, 0x1, RZ, 0xc0, !PT ;  /* 0x0000000116167812 */ /* 0x000fc800078ec0ff */
[C---:B------:R-:W-:Y:S01]  /*12d0*/  LOP3.LUT R25, R22.reuse, 0x1, RZ, 0x3c, !PT ;  /* 0x0000000116197812 */ /* 0x040fe200078e3cff */
[----:B------:R-:W-:-:S04]  /*12e0*/  IMAD R18, R22, R19, R0 ;  /* 0x0000001316127224 */ /* 0x000fc800078e0200 */
[----:B------:R-:W-:-:S04]  /*12f0*/  IMAD R19, R25, R24, R18 ;  /* 0x0000001819137224 */ /* 0x000fc800078e0212 */
[----:B0-----:R-:W-:-:S05]  /*1300*/  IMAD.WIDE R18, R19, 0x4, R16 ;  /* 0x0000000413127825 */ /* 0x001fca00078e0210 */
[----:B------:R0:W-:Y:S04]  /*1310*/  STG.E desc[UR8][R18.64], R27 ;  /* 0x0000001b12007986 */ /* 0x0001e8000c101908 */
[----:B------:R-:W2:Y:S01]  /*1320*/  LDG.E R29, desc[UR8][R8.64+-0x8] ;  /* 0xfffff808081d7981 */ /* 0x000ea2000c1e1900 */
[----:B------:R-:W-:Y:S02]  /*1330*/  IMAD.IADD R22, R15, 0x1, -R22 ;  /* 0x000000010f167824 */ /* 0x000fe400078e0a16 */
[----:B------:R-:W-:Y:S02]  /*1340*/  IMAD.IADD R25, R14, 0x1, -R25 ;  /* 0x000000010e197824 */ /* 0x000fe400078e0a19 */
[----:B------:R-:W-:Y:S02]  /*1350*/  VIADD R15, R22, 0xffffffff ;  /* 0xffffffff160f7836 */ /* 0x000fe40000000000 */
[----:B------:R-:W-:Y:S01]  /*1360*/  VIADD R14, R25, 0xffffffff ;  /* 0xffffffff190e7836 */ /* 0x000fe20000000000 */
[----:B--2---:R-:W-:-:S04]  /*1370*/  SHF.R.U32.HI R26, RZ, UR4, R29 ;  /* 0x00000004ff1a7c19 */ /* 0x004fc8000801161d */
[----:B------:R-:W-:-:S04]  /*1380*/  LOP3.LUT R26, R26, 0x1, RZ, 0xc0, !PT ;  /* 0x000000011a1a7812 */ /* 0x000fc800078ec0ff */
[C---:B------:R-:W-:Y:S01]  /*1390*/  LOP3.LUT R24, R26.reuse, 0x1, RZ, 0x3c, !PT ;  /* 0x000000011a187812 */ /* 0x040fe200078e3cff */
[----:B------:R-:W-:-:S04]  /*13a0*/  IMAD R15, R26, R15, R0 ;  /* 0x0000000f1a0f7224 */ /* 0x000fc800078e0200 */
[----:B------:R-:W-:-:S04]  /*13b0*/  IMAD R15, R24, R14, R15 ;  /* 0x0000000e180f7224 */ /* 0x000fc800078e020f */
[----:B------:R-:W-:-:S05]  /*13c0*/  IMAD.WIDE R14, R15, 0x4, R16 ;  /* 0x000000040f0e7825 */ /* 0x000fca00078e0210 */
[----:B------:R1:W-:Y:S04]  /*13d0*/  STG.E desc[UR8][R14.64], R29 ;  /* 0x0000001d0e007986 */ /* 0x0003e8000c101908 */
[----:B0-----:R-:W2:Y:S01]  /*13e0*/  LDG.E R19, desc[UR8][R8.64+-0xc] ;  /* 0xfffff40808137981 */ /* 0x001ea2000c1e1900 */
        /* <DEDUP_REMOVED lines=9> */
[----:B-1----:R-:W-:-:S05]  /*1480*/  IMAD.WIDE R14, R18, 0x4, R16 ;  /* 0x00000004120e7825 */ /* 0x002fca00078e0210 */
[----:B------:R0:W-:Y:S04]  /*1490*/  STG.E desc[UR8][R14.64], R19 ;  /* 0x000000130e007986 */ /* 0x0001e8000c101908 */
[----:B------:R-:W2:Y:S01]  /*14a0*/  LDG.E R9, desc[UR8][R8.64+-0x10] ;  /* 0xfffff00808097981 */ /* 0x000ea2000c1e1900 */
[----:B------:R-:W-:Y:S02]  /*14b0*/  IMAD.IADD R22, R22, 0x1, -R27 ;  /* 0x0000000116167824 */ /* 0x000fe400078e0a1b */
[----:B------:R-:W-:Y:S02]  /*14c0*/  IMAD.IADD R24, R24, 0x1, -R25 ;  /* 0x0000000118187824 */ /* 0x000fe400078e0a19 */
[----:B------:R-:W-:Y:S02]  /*14d0*/  VIADD R26, R22, 0xffffffff ;  /* 0xffffffff161a7836 */ /* 0x000fe40000000000 */
[----:B------:R-:W-:-:S05]  /*14e0*/  VIADD R23, R23, 0xfffffffc ;  /* 0xfffffffc17177836 */ /* 0x000fca0000000000 */
[----:B------:R-:W-:Y:S02]  /*14f0*/  ISETP.GT.AND P2, PT, R23, R0, PT ;  /* 0x000000001700720c */ /* 0x000fe40003f44270 */
[----:B--2---:R-:W-:-:S04]  /*1500*/  SHF.R.U32.HI R18, RZ, UR4, R9 ;  /* 0x00000004ff127c19 */ /* 0x004fc80008011609 */
[----:B------:R-:W-:Y:S01]  /*1510*/  LOP3.LUT R25, R18, 0x1, RZ, 0xc0, !PT ;  /* 0x0000000112197812 */ /* 0x000fe200078ec0ff */
[----:B------:R-:W-:-:S03]  /*1520*/  VIADD R18, R24, 0xffffffff ;  /* 0xffffffff18127836 */ /* 0x000fc60000000000 */
[C---:B------:R-:W-:Y:S01]  /*1530*/  LOP3.LUT R27, R25.reuse, 0x1, RZ, 0x3c, !PT ;  /* 0x00000001191b7812 */ /* 0x040fe200078e3cff */
[----:B------:R-:W-:Y:S02]  /*1540*/  IMAD R26, R25, R26, R0 ;  /* 0x0000001a191a7224 */ /* 0x000fe400078e0200 */
[----:B0-----:R-:W-:Y:S02]  /*1550*/  IMAD.IADD R15, R22, 0x1, -R25 ;  /* 0x00000001160f7824 */ /* 0x001fe400078e0a19 */
[----:B------:R-:W-:Y:S02]  /*1560*/  IMAD R29, R27, R18, R26 ;  /* 0x000000121b1d7224 */ /* 0x000fe400078e021a */
[----:B------:R-:W-:Y:S02]  /*1570*/  IMAD.IADD R14, R24, 0x1, -R27 ;  /* 0x00000001180e7824 */ /* 0x000fe400078e0a1b */
[----:B------:R-:W-:-:S05]  /*1580*/  IMAD.WIDE R16, R29, 0x4, R16 ;  /* 0x000000041d107825 */ /* 0x000fca00078e0210 */
[----:B------:R3:W-:Y:S01]  /*1590*/  STG.E desc[UR8][R16.64], R9 ;  /* 0x0000000910007986 */ /* 0x0007e2000c101908 */
[----:B------:R-:W-:Y:S05]  /*15a0*/  @P2 BRA `(.L_x_15) ;  /* 0xfffffffc00282947 */ /* 0x000fea000383ffff */
.L_x_14:
[----:B------:R-:W-:Y:S05]  /*15b0*/  BSYNC.RECONVERGENT B1 ;  /* 0x0000000000017941 */ /* 0x000fea0003800200 */
.L_x_13:
[----:B------:R-:W-:Y:S01]  /*15c0*/  BSSY.RECONVERGENT B1, `(.L_x_16) ;  /* 0x0000010000017945 */ /* 0x000fe20003800200 */
[----:B0123--:R-:W-:-:S03]  /*15d0*/  IMAD.MOV.U32 R17, RZ, RZ, R0 ;  /* 0x000000ffff117224 */ /* 0x00ffc600078e0000 */
[----:B------:R-:W-:Y:S05]  /*15e0*/  @!P0 BRA `(.L_x_17) ;  /* 0x0000000000348947 */ /* 0x000fea0003800000 */
[----:B------:R-:W2:Y:S01]  /*15f0*/  LDG.E R9, desc[UR8][R2.64] ;  /* 0x0000000802097981 */ /* 0x000ea2000c1e1900 */
[----:B------:R-:W-:Y:S01]  /*1600*/  ISETP.NE.AND P0, PT, R10, 0x1, PT ;  /* 0x000000010a00780c */ /* 0x000fe20003f05270 */
[----:B------:R-:W-:Y:S02]  /*1610*/  VIADD R17, R0, 0x1 ;  /* 0x0000000100117836 */ /* 0x000fe40000000000 */
[----:B--2---:R0:W-:Y:S10]  /*1620*/  STG.E desc[UR8][R4.64], R9 ;  /* 0x0000000904007986 */ /* 0x0041f4000c101908 */
[----:B------:R-:W-:Y:S05]  /*1630*/  @!P0 BRA `(.L_x_17) ;  /* 0x0000000000208947 */ /* 0x000fea0003800000 */
[----:B0-----:R-:W2:Y:S01]  /*1640*/  LDG.E R9, desc[UR8][R2.64+0x4] ;  /* 0x0000040802097981 */ /* 0x001ea2000c1e1900 */
[----:B------:R-:W-:Y:S01]  /*1650*/  ISETP.NE.AND P0, PT, R10, 0x2, PT ;  /* 0x000000020a00780c */ /* 0x000fe20003f05270 */
[----:B------:R-:W-:Y:S02]  /*1660*/  VIADD R17, R0, 0x2 ;  /* 0x0000000200117836 */ /* 0x000fe40000000000 */
[----:B--2---:R1:W-:Y:S10]  /*1670*/  STG.E desc[UR8][R4.64+0x4], R9 ;  /* 0x0000040904007986 */ /* 0x0043f4000c101908 */
[----:B------:R-:W-:Y:S05]  /*1680*/  @!P0 BRA `(.L_x_17) ;  /* 0x00000000000c8947 */ /* 0x000fea0003800000 */
[----:B-1----:R-:W2:Y:S01]  /*1690*/  LDG.E R9, desc[UR8][R2.64+0x8] ;  /* 0x0000080802097981 */ /* 0x002ea2000c1e1900 */
[----:B------:R-:W-:-:S03]  /*16a0*/  VIADD R17, R0, 0x3 ;  /* 0x0000000300117836 */ /* 0x000fc60000000000 */
[----:B--2---:R2:W-:Y:S04]  /*16b0*/  STG.E desc[UR8][R4.64+0x8], R9 ;  /* 0x0000080904007986 */ /* 0x0045e8000c101908 */
.L_x_17:
[----:B------:R-:W-:Y:S05]  /*16c0*/  BSYNC.RECONVERGENT B1 ;  /* 0x0000000000017941 */ /* 0x000fea0003800200 */
.L_x_16:
[----:B------:R-:W-:Y:S05]  /*16d0*/  @!P1 BRA `(.L_x_10) ;  /* 0x00000000003c9947 */ /* 0x000fea0003800000 */
.L_x_18:
[----:B012---:R-:W0:Y:S08]  /*16e0*/  LDC.64 R8, c[0x0][0x388] ;  /* 0x0000e200ff087b82 */ /* 0x007e300000000a00 */
[----:B---3--:R-:W1:Y:S01]  /*16f0*/  LDC.64 R14, c[0x0][0x380] ;  /* 0x0000e000ff0e7b82 */ /* 0x008e620000000a00 */
[----:B0-----:R-:W-:-:S05]  /*1700*/  IMAD.WIDE R8, R17, 0x4, R8 ;  /* 0x0000000411087825 */ /* 0x001fca00078e0208 */
[----:B------:R-:W2:Y:S01]  /*1710*/  LDG.E R19, desc[UR8][R8.64] ;  /* 0x0000000808137981 */ /* 0x000ea2000c1e1900 */
[----:B-1----:R-:W-:-:S05]  /*1720*/  IMAD.WIDE R14, R17, 0x4, R14 ;  /* 0x00000004110e7825 */ /* 0x002fca00078e020e */
[----:B--2---:R3:W-:Y:S04]  /*1730*/  STG.E desc[UR8][R14.64], R19 ;  /* 0x000000130e007986 */ /* 0x0047e8000c101908 */
[----:B------:R-:W2:Y:S04]  /*1740*/  LDG.E R23, desc[UR8][R8.64+0x4] ;  /* 0x0000040808177981 */ /* 0x000ea8000c1e1900 */
[----:B--2---:R3:W-:Y:S04]  /*1750*/  STG.E desc[UR8][R14.64+0x4], R23 ;  /* 0x000004170e007986 */ /* 0x0047e8000c101908 */
[----:B------:R-:W2:Y:S04]  /*1760*/  LDG.E R25, desc[UR8][R8.64+0x8] ;  /* 0x0000080808197981 */ /* 0x000ea8000c1e1900 */
[----:B--2---:R3:W-:Y:S04]  /*1770*/  STG.E desc[UR8][R14.64+0x8], R25 ;  /* 0x000008190e007986 */ /* 0x0047e8000c101908 */
[----:B------:R-:W2:Y:S01]  /*1780*/  LDG.E R27, desc[UR8][R8.64+0xc] ;  /* 0x00000c08081b7981 */ /* 0x000ea2000c1e1900 */
[----:B------:R-:W-:-:S05]  /*1790*/  VIADD R17, R17, 0x4 ;  /* 0x0000000411117836 */ /* 0x000fca0000000000 */
[----:B------:R-:W-:Y:S01]  /*17a0*/  ISETP.NE.AND P0, PT, R17, R11, PT ;  /* 0x0000000b1100720c */ /* 0x000fe20003f05270 */
[----:B--2---:R3:W-:-:S12]  /*17b0*/  STG.E desc[UR8][R14.64+0xc], R27 ;  /* 0x00000c1b0e007986 */ /* 0x0047d8000c101908 */
[----:B------:R-:W-:Y:S05]  /*17c0*/  @P0 BRA `(.L_x_18) ;  /* 0xfffffffc00c40947 */ /* 0x000fea000383ffff */
.L_x_10:
[----:B------:R-:W-:Y:S05]  /*17d0*/  BSYNC.RECONVERGENT B0 ;  /* 0x0000000000007941 */ /* 0x000fea0003800200 */
.L_x_9:
[----:B------:R-:W-:-:S04]  /*17e0*/  UIADD3 UR4, UPT, UPT, UR4, 0x1, URZ ;  /* 0x0000000104047890 */ /* 0x000fc8000fffe0ff */
[----:B------:R-:W-:-:S09]  /*17f0*/  UISETP.NE.AND UP0, UPT, UR4, 0xa, UPT ;  /* 0x0000000a0400788c */ /* 0x000fd2000bf05270 */
[----:B------:R-:W-:Y:S05]  /*1800*/  BRA.U UP0, `(.L_x_19) ;  /* 0xffffffe900747547 */ /* 0x000fea000b83ffff */
[----:B------:R-:W-:Y:S05]  /*1810*/  EXIT ;  /* 0x000000000000794d */ /* 0x000fea0003800000 */
.L_x_20:
[----:B------:R-:W-:-:S00]  /*1820*/  BRA `(.L_x_20) ;  /* 0xfffffffc00fc7947 */ /* 0x000fc0000383ffff */
[----:B------:R-:W-:-:S00]  /*1830*/  NOP ;  /* 0x0000000000007918 */ /* 0x000fc00000000000 */
        /* <DEDUP_REMOVED lines=12> */
.L_x_21:


//--------------------- .nv.shared.reserved.0     --------------------------
	.section	.nv.shared.reserved.0,"aw",@nobits
	.weak		__nv_reservedSMEM_offset_0_alias
	.size		__nv_reservedSMEM_offset_0_alias, 0, 64
	.other		__nv_reservedSMEM_offset_0_alias,@"STO_CUDA_RESERVED_SHARED STV_DEFAULT"
__nv_reservedSMEM_offset_0_alias:
	.zero		0
	.zero		64


//--------------------- .nv.constant0._Z10radix_sortILi10EEvPiS0_S0_i --------------------------
	.section	.nv.constant0._Z10radix_sortILi10EEvPiS0_S0_i,"a",@progbits
	.sectionflags	@""
	.align	4
.nv.constant0._Z10radix_sortILi10EEvPiS0_S0_i:
	.zero		924


//--------------------- SYMBOLS --------------------------

	.type		.nv.reservedSmem.offset0,@object
	.size		.nv.reservedSmem.offset0,0x4
